//
// Generated by NVIDIA NVVM Compiler
//
// Compiler Build ID: CL-36424714
// Cuda compilation tools, release 13.0, V13.0.88
// Based on NVVM 20.0.0
//

.version 9.0
.target sm_100
.address_size 64

	// .globl	generate_random_matrix
.global .align 4 .b8 precalc_xorwow_matrix[102400];
.global .align 4 .b8 precalc_xorwow_offset_matrix[102400];
.global .align 4 .b8 mrg32k3aM1[2304];
.global .align 4 .b8 mrg32k3aM2[2304];
.global .align 4 .b8 mrg32k3aM1SubSeq[2016];
.global .align 4 .b8 mrg32k3aM2SubSeq[2016];
.global .align 4 .b8 mrg32k3aM1Seq[2304];
.global .align 4 .b8 mrg32k3aM2Seq[2304];
.const .align 8 .b8 __cr_lgamma_table[72];

.visible .entry generate_random_matrix(
	.param .u64 .ptr .align 1 generate_random_matrix_param_0,
	.param .u32 generate_random_matrix_param_1,
	.param .u32 generate_random_matrix_param_2,
	.param .u32 generate_random_matrix_param_3
)
{
	.local .align 8 .b8 	__local_depot0[48];
	.reg .b64 	%SP;
	.reg .b64 	%SPL;
	.reg .pred 	%p<65>;
	.reg .b32 	%r<1199>;
	.reg .b64 	%rd<27>;

	mov.u64 	%SPL, __local_depot0;
	ld.param.u64 	%rd10, [generate_random_matrix_param_0];
	ld.param.u32 	%r543, [generate_random_matrix_param_1];
	ld.param.u32 	%r541, [generate_random_matrix_param_2];
	ld.param.u32 	%r542, [generate_random_matrix_param_3];
	mov.u32 	%r544, %ctaid.x;
	mov.u32 	%r545, %ntid.x;
	mov.u32 	%r546, %tid.x;
	mad.lo.s32 	%r1, %r544, %r545, %r546;
	setp.ge.s32 	%p1, %r1, %r543;
	@%p1 bra 	$L__BB0_117;
	add.u64 	%rd1, %SPL, 0;
	cvt.s64.s32 	%rd2, %r1;
	xor.b32  	%r547, %r541, -1429050551;
	mul.lo.s32 	%r548, %r547, 1099087573;
	setp.gt.s32 	%p2, %r541, -1;
	selp.b32 	%r549, -644748465, -1947113066, %p2;
	add.s32 	%r550, %r549, %r548;
	add.s32 	%r2, %r550, 6615241;
	add.s32 	%r935, %r548, 123456789;
	st.local.v2.u32 	[%rd1], {%r2, %r935};
	xor.b32  	%r551, %r548, 362436069;
	add.s32 	%r552, %r549, 521288629;
	st.local.v2.u32 	[%rd1+8], {%r551, %r552};
	xor.b32  	%r553, %r549, 88675123;
	add.s32 	%r931, %r548, 5783321;
	st.local.v2.u32 	[%rd1+16], {%r553, %r931};
	setp.eq.s32 	%p3, %r1, 0;
	@%p3 bra 	$L__BB0_116;
	mov.b32 	%r918, 0;
	mov.u64 	%rd13, precalc_xorwow_matrix;
	mov.u64 	%rd26, %rd2;
$L__BB0_3:
	mov.u64 	%rd3, %rd26;
	and.b64  	%rd4, %rd3, 3;
	setp.eq.s64 	%p4, %rd4, 0;
	@%p4 bra 	$L__BB0_115;
	mul.wide.u32 	%rd12, %r918, 3200;
	add.s64 	%rd5, %rd13, %rd12;
	mov.b32 	%r931, 0;
	mov.u32 	%r932, %r931;
	mov.u32 	%r933, %r931;
	mov.u32 	%r934, %r931;
	mov.u32 	%r935, %r931;
	mov.u32 	%r924, %r931;
$L__BB0_5:
	mul.wide.u32 	%rd14, %r924, 4;
	add.s64 	%rd15, %rd1, %rd14;
	ld.local.u32 	%r14, [%rd15+4];
	shl.b32 	%r15, %r924, 5;
	mov.b32 	%r930, 0;
$L__BB0_6:
	.pragma "nounroll";
	shr.u32 	%r557, %r14, %r930;
	and.b32  	%r558, %r557, 1;
	setp.eq.b32 	%p5, %r558, 1;
	not.pred 	%p6, %p5;
	add.s32 	%r559, %r15, %r930;
	mul.lo.s32 	%r560, %r559, 5;
	mul.wide.u32 	%rd16, %r560, 4;
	add.s64 	%rd6, %rd5, %rd16;
	@%p6 bra 	$L__BB0_8;
	ld.global.u32 	%r561, [%rd6];
	xor.b32  	%r935, %r935, %r561;
	ld.global.u32 	%r562, [%rd6+4];
	xor.b32  	%r934, %r934, %r562;
	ld.global.u32 	%r563, [%rd6+8];
	xor.b32  	%r933, %r933, %r563;
	ld.global.u32 	%r564, [%rd6+12];
	xor.b32  	%r932, %r932, %r564;
	ld.global.u32 	%r565, [%rd6+16];
	xor.b32  	%r931, %r931, %r565;
$L__BB0_8:
	and.b32  	%r567, %r557, 2;
	setp.eq.s32 	%p7, %r567, 0;
	@%p7 bra 	$L__BB0_10;
	ld.global.u32 	%r568, [%rd6+20];
	xor.b32  	%r935, %r935, %r568;
	ld.global.u32 	%r569, [%rd6+24];
	xor.b32  	%r934, %r934, %r569;
	ld.global.u32 	%r570, [%rd6+28];
	xor.b32  	%r933, %r933, %r570;
	ld.global.u32 	%r571, [%rd6+32];
	xor.b32  	%r932, %r932, %r571;
	ld.global.u32 	%r572, [%rd6+36];
	xor.b32  	%r931, %r931, %r572;
$L__BB0_10:
	and.b32  	%r574, %r557, 4;
	setp.eq.s32 	%p8, %r574, 0;
	@%p8 bra 	$L__BB0_12;
	ld.global.u32 	%r575, [%rd6+40];
	xor.b32  	%r935, %r935, %r575;
	ld.global.u32 	%r576, [%rd6+44];
	xor.b32  	%r934, %r934, %r576;
	ld.global.u32 	%r577, [%rd6+48];
	xor.b32  	%r933, %r933, %r577;
	ld.global.u32 	%r578, [%rd6+52];
	xor.b32  	%r932, %r932, %r578;
	ld.global.u32 	%r579, [%rd6+56];
	xor.b32  	%r931, %r931, %r579;
$L__BB0_12:
	and.b32  	%r581, %r557, 8;
	setp.eq.s32 	%p9, %r581, 0;
	@%p9 bra 	$L__BB0_14;
	ld.global.u32 	%r582, [%rd6+60];
	xor.b32  	%r935, %r935, %r582;
	ld.global.u32 	%r583, [%rd6+64];
	xor.b32  	%r934, %r934, %r583;
	ld.global.u32 	%r584, [%rd6+68];
	xor.b32  	%r933, %r933, %r584;
	ld.global.u32 	%r585, [%rd6+72];
	xor.b32  	%r932, %r932, %r585;
	ld.global.u32 	%r586, [%rd6+76];
	xor.b32  	%r931, %r931, %r586;
$L__BB0_14:
	and.b32  	%r588, %r557, 16;
	setp.eq.s32 	%p10, %r588, 0;
	@%p10 bra 	$L__BB0_16;
	ld.global.u32 	%r589, [%rd6+80];
	xor.b32  	%r935, %r935, %r589;
	ld.global.u32 	%r590, [%rd6+84];
	xor.b32  	%r934, %r934, %r590;
	ld.global.u32 	%r591, [%rd6+88];
	xor.b32  	%r933, %r933, %r591;
	ld.global.u32 	%r592, [%rd6+92];
	xor.b32  	%r932, %r932, %r592;
	ld.global.u32 	%r593, [%rd6+96];
	xor.b32  	%r931, %r931, %r593;
$L__BB0_16:
	and.b32  	%r595, %r557, 32;
	setp.eq.s32 	%p11, %r595, 0;
	@%p11 bra 	$L__BB0_18;
	ld.global.u32 	%r596, [%rd6+100];
	xor.b32  	%r935, %r935, %r596;
	ld.global.u32 	%r597, [%rd6+104];
	xor.b32  	%r934, %r934, %r597;
	ld.global.u32 	%r598, [%rd6+108];
	xor.b32  	%r933, %r933, %r598;
	ld.global.u32 	%r599, [%rd6+112];
	xor.b32  	%r932, %r932, %r599;
	ld.global.u32 	%r600, [%rd6+116];
	xor.b32  	%r931, %r931, %r600;
$L__BB0_18:
	and.b32  	%r602, %r557, 64;
	setp.eq.s32 	%p12, %r602, 0;
	@%p12 bra 	$L__BB0_20;
	ld.global.u32 	%r603, [%rd6+120];
	xor.b32  	%r935, %r935, %r603;
	ld.global.u32 	%r604, [%rd6+124];
	xor.b32  	%r934, %r934, %r604;
	ld.global.u32 	%r605, [%rd6+128];
	xor.b32  	%r933, %r933, %r605;
	ld.global.u32 	%r606, [%rd6+132];
	xor.b32  	%r932, %r932, %r606;
	ld.global.u32 	%r607, [%rd6+136];
	xor.b32  	%r931, %r931, %r607;
$L__BB0_20:
	and.b32  	%r609, %r557, 128;
	setp.eq.s32 	%p13, %r609, 0;
	@%p13 bra 	$L__BB0_22;
	ld.global.u32 	%r610, [%rd6+140];
	xor.b32  	%r935, %r935, %r610;
	ld.global.u32 	%r611, [%rd6+144];
	xor.b32  	%r934, %r934, %r611;
	ld.global.u32 	%r612, [%rd6+148];
	xor.b32  	%r933, %r933, %r612;
	ld.global.u32 	%r613, [%rd6+152];
	xor.b32  	%r932, %r932, %r613;
	ld.global.u32 	%r614, [%rd6+156];
	xor.b32  	%r931, %r931, %r614;
$L__BB0_22:
	and.b32  	%r616, %r557, 256;
	setp.eq.s32 	%p14, %r616, 0;
	@%p14 bra 	$L__BB0_24;
	ld.global.u32 	%r617, [%rd6+160];
	xor.b32  	%r935, %r935, %r617;
	ld.global.u32 	%r618, [%rd6+164];
	xor.b32  	%r934, %r934, %r618;
	ld.global.u32 	%r619, [%rd6+168];
	xor.b32  	%r933, %r933, %r619;
	ld.global.u32 	%r620, [%rd6+172];
	xor.b32  	%r932, %r932, %r620;
	ld.global.u32 	%r621, [%rd6+176];
	xor.b32  	%r931, %r931, %r621;
$L__BB0_24:
	and.b32  	%r623, %r557, 512;
	setp.eq.s32 	%p15, %r623, 0;
	@%p15 bra 	$L__BB0_26;
	ld.global.u32 	%r624, [%rd6+180];
	xor.b32  	%r935, %r935, %r624;
	ld.global.u32 	%r625, [%rd6+184];
	xor.b32  	%r934, %r934, %r625;
	ld.global.u32 	%r626, [%rd6+188];
	xor.b32  	%r933, %r933, %r626;
	ld.global.u32 	%r627, [%rd6+192];
	xor.b32  	%r932, %r932, %r627;
	ld.global.u32 	%r628, [%rd6+196];
	xor.b32  	%r931, %r931, %r628;
$L__BB0_26:
	and.b32  	%r630, %r557, 1024;
	setp.eq.s32 	%p16, %r630, 0;
	@%p16 bra 	$L__BB0_28;
	ld.global.u32 	%r631, [%rd6+200];
	xor.b32  	%r935, %r935, %r631;
	ld.global.u32 	%r632, [%rd6+204];
	xor.b32  	%r934, %r934, %r632;
	ld.global.u32 	%r633, [%rd6+208];
	xor.b32  	%r933, %r933, %r633;
	ld.global.u32 	%r634, [%rd6+212];
	xor.b32  	%r932, %r932, %r634;
	ld.global.u32 	%r635, [%rd6+216];
	xor.b32  	%r931, %r931, %r635;
$L__BB0_28:
	and.b32  	%r637, %r557, 2048;
	setp.eq.s32 	%p17, %r637, 0;
	@%p17 bra 	$L__BB0_30;
	ld.global.u32 	%r638, [%rd6+220];
	xor.b32  	%r935, %r935, %r638;
	ld.global.u32 	%r639, [%rd6+224];
	xor.b32  	%r934, %r934, %r639;
	ld.global.u32 	%r640, [%rd6+228];
	xor.b32  	%r933, %r933, %r640;
	ld.global.u32 	%r641, [%rd6+232];
	xor.b32  	%r932, %r932, %r641;
	ld.global.u32 	%r642, [%rd6+236];
	xor.b32  	%r931, %r931, %r642;
$L__BB0_30:
	and.b32  	%r644, %r557, 4096;
	setp.eq.s32 	%p18, %r644, 0;
	@%p18 bra 	$L__BB0_32;
	ld.global.u32 	%r645, [%rd6+240];
	xor.b32  	%r935, %r935, %r645;
	ld.global.u32 	%r646, [%rd6+244];
	xor.b32  	%r934, %r934, %r646;
	ld.global.u32 	%r647, [%rd6+248];
	xor.b32  	%r933, %r933, %r647;
	ld.global.u32 	%r648, [%rd6+252];
	xor.b32  	%r932, %r932, %r648;
	ld.global.u32 	%r649, [%rd6+256];
	xor.b32  	%r931, %r931, %r649;
$L__BB0_32:
	and.b32  	%r651, %r557, 8192;
	setp.eq.s32 	%p19, %r651, 0;
	@%p19 bra 	$L__BB0_34;
	ld.global.u32 	%r652, [%rd6+260];
	xor.b32  	%r935, %r935, %r652;
	ld.global.u32 	%r653, [%rd6+264];
	xor.b32  	%r934, %r934, %r653;
	ld.global.u32 	%r654, [%rd6+268];
	xor.b32  	%r933, %r933, %r654;
	ld.global.u32 	%r655, [%rd6+272];
	xor.b32  	%r932, %r932, %r655;
	ld.global.u32 	%r656, [%rd6+276];
	xor.b32  	%r931, %r931, %r656;
$L__BB0_34:
	and.b32  	%r658, %r557, 16384;
	setp.eq.s32 	%p20, %r658, 0;
	@%p20 bra 	$L__BB0_36;
	ld.global.u32 	%r659, [%rd6+280];
	xor.b32  	%r935, %r935, %r659;
	ld.global.u32 	%r660, [%rd6+284];
	xor.b32  	%r934, %r934, %r660;
	ld.global.u32 	%r661, [%rd6+288];
	xor.b32  	%r933, %r933, %r661;
	ld.global.u32 	%r662, [%rd6+292];
	xor.b32  	%r932, %r932, %r662;
	ld.global.u32 	%r663, [%rd6+296];
	xor.b32  	%r931, %r931, %r663;
$L__BB0_36:
	and.b32  	%r665, %r557, 32768;
	setp.eq.s32 	%p21, %r665, 0;
	@%p21 bra 	$L__BB0_38;
	ld.global.u32 	%r666, [%rd6+300];
	xor.b32  	%r935, %r935, %r666;
	ld.global.u32 	%r667, [%rd6+304];
	xor.b32  	%r934, %r934, %r667;
	ld.global.u32 	%r668, [%rd6+308];
	xor.b32  	%r933, %r933, %r668;
	ld.global.u32 	%r669, [%rd6+312];
	xor.b32  	%r932, %r932, %r669;
	ld.global.u32 	%r670, [%rd6+316];
	xor.b32  	%r931, %r931, %r670;
$L__BB0_38:
	add.s32 	%r930, %r930, 16;
	setp.ne.s32 	%p22, %r930, 32;
	@%p22 bra 	$L__BB0_6;
	mad.lo.s32 	%r671, %r924, -31, %r15;
	add.s32 	%r924, %r671, 1;
	setp.ne.s32 	%p23, %r924, 5;
	@%p23 bra 	$L__BB0_5;
	st.local.u32 	[%rd1+4], %r935;
	st.local.v2.u32 	[%rd1+8], {%r934, %r933};
	st.local.v2.u32 	[%rd1+16], {%r932, %r931};
	setp.eq.s64 	%p24, %rd4, 1;
	@%p24 bra 	$L__BB0_115;
	mov.b32 	%r931, 0;
	mov.u32 	%r1024, %r931;
	mov.u32 	%r1025, %r931;
	mov.u32 	%r1026, %r931;
	mov.u32 	%r935, %r931;
	mov.u32 	%r1016, %r931;
$L__BB0_42:
	mul.wide.u32 	%rd17, %r1016, 4;
	add.s64 	%rd18, %rd1, %rd17;
	ld.local.u32 	%r190, [%rd18+4];
	shl.b32 	%r191, %r1016, 5;
	mov.b32 	%r1022, 0;
$L__BB0_43:
	.pragma "nounroll";
	shr.u32 	%r674, %r190, %r1022;
	and.b32  	%r675, %r674, 1;
	setp.eq.b32 	%p25, %r675, 1;
	not.pred 	%p26, %p25;
	add.s32 	%r676, %r191, %r1022;
	mul.lo.s32 	%r677, %r676, 5;
	mul.wide.u32 	%rd19, %r677, 4;
	add.s64 	%rd7, %rd5, %rd19;
	@%p26 bra 	$L__BB0_45;
	ld.global.u32 	%r678, [%rd7];
	xor.b32  	%r935, %r935, %r678;
	ld.global.u32 	%r679, [%rd7+4];
	xor.b32  	%r1026, %r1026, %r679;
	ld.global.u32 	%r680, [%rd7+8];
	xor.b32  	%r1025, %r1025, %r680;
	ld.global.u32 	%r681, [%rd7+12];
	xor.b32  	%r1024, %r1024, %r681;
	ld.global.u32 	%r682, [%rd7+16];
	xor.b32  	%r931, %r931, %r682;
$L__BB0_45:
	and.b32  	%r684, %r674, 2;
	setp.eq.s32 	%p27, %r684, 0;
	@%p27 bra 	$L__BB0_47;
	ld.global.u32 	%r685, [%rd7+20];
	xor.b32  	%r935, %r935, %r685;
	ld.global.u32 	%r686, [%rd7+24];
	xor.b32  	%r1026, %r1026, %r686;
	ld.global.u32 	%r687, [%rd7+28];
	xor.b32  	%r1025, %r1025, %r687;
	ld.global.u32 	%r688, [%rd7+32];
	xor.b32  	%r1024, %r1024, %r688;
	ld.global.u32 	%r689, [%rd7+36];
	xor.b32  	%r931, %r931, %r689;
$L__BB0_47:
	and.b32  	%r691, %r674, 4;
	setp.eq.s32 	%p28, %r691, 0;
	@%p28 bra 	$L__BB0_49;
	ld.global.u32 	%r692, [%rd7+40];
	xor.b32  	%r935, %r935, %r692;
	ld.global.u32 	%r693, [%rd7+44];
	xor.b32  	%r1026, %r1026, %r693;
	ld.global.u32 	%r694, [%rd7+48];
	xor.b32  	%r1025, %r1025, %r694;
	ld.global.u32 	%r695, [%rd7+52];
	xor.b32  	%r1024, %r1024, %r695;
	ld.global.u32 	%r696, [%rd7+56];
	xor.b32  	%r931, %r931, %r696;
$L__BB0_49:
	and.b32  	%r698, %r674, 8;
	setp.eq.s32 	%p29, %r698, 0;
	@%p29 bra 	$L__BB0_51;
	ld.global.u32 	%r699, [%rd7+60];
	xor.b32  	%r935, %r935, %r699;
	ld.global.u32 	%r700, [%rd7+64];
	xor.b32  	%r1026, %r1026, %r700;
	ld.global.u32 	%r701, [%rd7+68];
	xor.b32  	%r1025, %r1025, %r701;
	ld.global.u32 	%r702, [%rd7+72];
	xor.b32  	%r1024, %r1024, %r702;
	ld.global.u32 	%r703, [%rd7+76];
	xor.b32  	%r931, %r931, %r703;
$L__BB0_51:
	and.b32  	%r705, %r674, 16;
	setp.eq.s32 	%p30, %r705, 0;
	@%p30 bra 	$L__BB0_53;
	ld.global.u32 	%r706, [%rd7+80];
	xor.b32  	%r935, %r935, %r706;
	ld.global.u32 	%r707, [%rd7+84];
	xor.b32  	%r1026, %r1026, %r707;
	ld.global.u32 	%r708, [%rd7+88];
	xor.b32  	%r1025, %r1025, %r708;
	ld.global.u32 	%r709, [%rd7+92];
	xor.b32  	%r1024, %r1024, %r709;
	ld.global.u32 	%r710, [%rd7+96];
	xor.b32  	%r931, %r931, %r710;
$L__BB0_53:
	and.b32  	%r712, %r674, 32;
	setp.eq.s32 	%p31, %r712, 0;
	@%p31 bra 	$L__BB0_55;
	ld.global.u32 	%r713, [%rd7+100];
	xor.b32  	%r935, %r935, %r713;
	ld.global.u32 	%r714, [%rd7+104];
	xor.b32  	%r1026, %r1026, %r714;
	ld.global.u32 	%r715, [%rd7+108];
	xor.b32  	%r1025, %r1025, %r715;
	ld.global.u32 	%r716, [%rd7+112];
	xor.b32  	%r1024, %r1024, %r716;
	ld.global.u32 	%r717, [%rd7+116];
	xor.b32  	%r931, %r931, %r717;
$L__BB0_55:
	and.b32  	%r719, %r674, 64;
	setp.eq.s32 	%p32, %r719, 0;
	@%p32 bra 	$L__BB0_57;
	ld.global.u32 	%r720, [%rd7+120];
	xor.b32  	%r935, %r935, %r720;
	ld.global.u32 	%r721, [%rd7+124];
	xor.b32  	%r1026, %r1026, %r721;
	ld.global.u32 	%r722, [%rd7+128];
	xor.b32  	%r1025, %r1025, %r722;
	ld.global.u32 	%r723, [%rd7+132];
	xor.b32  	%r1024, %r1024, %r723;
	ld.global.u32 	%r724, [%rd7+136];
	xor.b32  	%r931, %r931, %r724;
$L__BB0_57:
	and.b32  	%r726, %r674, 128;
	setp.eq.s32 	%p33, %r726, 0;
	@%p33 bra 	$L__BB0_59;
	ld.global.u32 	%r727, [%rd7+140];
	xor.b32  	%r935, %r935, %r727;
	ld.global.u32 	%r728, [%rd7+144];
	xor.b32  	%r1026, %r1026, %r728;
	ld.global.u32 	%r729, [%rd7+148];
	xor.b32  	%r1025, %r1025, %r729;
	ld.global.u32 	%r730, [%rd7+152];
	xor.b32  	%r1024, %r1024, %r730;
	ld.global.u32 	%r731, [%rd7+156];
	xor.b32  	%r931, %r931, %r731;
$L__BB0_59:
	and.b32  	%r733, %r674, 256;
	setp.eq.s32 	%p34, %r733, 0;
	@%p34 bra 	$L__BB0_61;
	ld.global.u32 	%r734, [%rd7+160];
	xor.b32  	%r935, %r935, %r734;
	ld.global.u32 	%r735, [%rd7+164];
	xor.b32  	%r1026, %r1026, %r735;
	ld.global.u32 	%r736, [%rd7+168];
	xor.b32  	%r1025, %r1025, %r736;
	ld.global.u32 	%r737, [%rd7+172];
	xor.b32  	%r1024, %r1024, %r737;
	ld.global.u32 	%r738, [%rd7+176];
	xor.b32  	%r931, %r931, %r738;
$L__BB0_61:
	and.b32  	%r740, %r674, 512;
	setp.eq.s32 	%p35, %r740, 0;
	@%p35 bra 	$L__BB0_63;
	ld.global.u32 	%r741, [%rd7+180];
	xor.b32  	%r935, %r935, %r741;
	ld.global.u32 	%r742, [%rd7+184];
	xor.b32  	%r1026, %r1026, %r742;
	ld.global.u32 	%r743, [%rd7+188];
	xor.b32  	%r1025, %r1025, %r743;
	ld.global.u32 	%r744, [%rd7+192];
	xor.b32  	%r1024, %r1024, %r744;
	ld.global.u32 	%r745, [%rd7+196];
	xor.b32  	%r931, %r931, %r745;
$L__BB0_63:
	and.b32  	%r747, %r674, 1024;
	setp.eq.s32 	%p36, %r747, 0;
	@%p36 bra 	$L__BB0_65;
	ld.global.u32 	%r748, [%rd7+200];
	xor.b32  	%r935, %r935, %r748;
	ld.global.u32 	%r749, [%rd7+204];
	xor.b32  	%r1026, %r1026, %r749;
	ld.global.u32 	%r750, [%rd7+208];
	xor.b32  	%r1025, %r1025, %r750;
	ld.global.u32 	%r751, [%rd7+212];
	xor.b32  	%r1024, %r1024, %r751;
	ld.global.u32 	%r752, [%rd7+216];
	xor.b32  	%r931, %r931, %r752;
$L__BB0_65:
	and.b32  	%r754, %r674, 2048;
	setp.eq.s32 	%p37, %r754, 0;
	@%p37 bra 	$L__BB0_67;
	ld.global.u32 	%r755, [%rd7+220];
	xor.b32  	%r935, %r935, %r755;
	ld.global.u32 	%r756, [%rd7+224];
	xor.b32  	%r1026, %r1026, %r756;
	ld.global.u32 	%r757, [%rd7+228];
	xor.b32  	%r1025, %r1025, %r757;
	ld.global.u32 	%r758, [%rd7+232];
	xor.b32  	%r1024, %r1024, %r758;
	ld.global.u32 	%r759, [%rd7+236];
	xor.b32  	%r931, %r931, %r759;
$L__BB0_67:
	and.b32  	%r761, %r674, 4096;
	setp.eq.s32 	%p38, %r761, 0;
	@%p38 bra 	$L__BB0_69;
	ld.global.u32 	%r762, [%rd7+240];
	xor.b32  	%r935, %r935, %r762;
	ld.global.u32 	%r763, [%rd7+244];
	xor.b32  	%r1026, %r1026, %r763;
	ld.global.u32 	%r764, [%rd7+248];
	xor.b32  	%r1025, %r1025, %r764;
	ld.global.u32 	%r765, [%rd7+252];
	xor.b32  	%r1024, %r1024, %r765;
	ld.global.u32 	%r766, [%rd7+256];
	xor.b32  	%r931, %r931, %r766;
$L__BB0_69:
	and.b32  	%r768, %r674, 8192;
	setp.eq.s32 	%p39, %r768, 0;
	@%p39 bra 	$L__BB0_71;
	ld.global.u32 	%r769, [%rd7+260];
	xor.b32  	%r935, %r935, %r769;
	ld.global.u32 	%r770, [%rd7+264];
	xor.b32  	%r1026, %r1026, %r770;
	ld.global.u32 	%r771, [%rd7+268];
	xor.b32  	%r1025, %r1025, %r771;
	ld.global.u32 	%r772, [%rd7+272];
	xor.b32  	%r1024, %r1024, %r772;
	ld.global.u32 	%r773, [%rd7+276];
	xor.b32  	%r931, %r931, %r773;
$L__BB0_71:
	and.b32  	%r775, %r674, 16384;
	setp.eq.s32 	%p40, %r775, 0;
	@%p40 bra 	$L__BB0_73;
	ld.global.u32 	%r776, [%rd7+280];
	xor.b32  	%r935, %r935, %r776;
	ld.global.u32 	%r777, [%rd7+284];
	xor.b32  	%r1026, %r1026, %r777;
	ld.global.u32 	%r778, [%rd7+288];
	xor.b32  	%r1025, %r1025, %r778;
	ld.global.u32 	%r779, [%rd7+292];
	xor.b32  	%r1024, %r1024, %r779;
	ld.global.u32 	%r780, [%rd7+296];
	xor.b32  	%r931, %r931, %r780;
$L__BB0_73:
	and.b32  	%r782, %r674, 32768;
	setp.eq.s32 	%p41, %r782, 0;
	@%p41 bra 	$L__BB0_75;
	ld.global.u32 	%r783, [%rd7+300];
	xor.b32  	%r935, %r935, %r783;
	ld.global.u32 	%r784, [%rd7+304];
	xor.b32  	%r1026, %r1026, %r784;
	ld.global.u32 	%r785, [%rd7+308];
	xor.b32  	%r1025, %r1025, %r785;
	ld.global.u32 	%r786, [%rd7+312];
	xor.b32  	%r1024, %r1024, %r786;
	ld.global.u32 	%r787, [%rd7+316];
	xor.b32  	%r931, %r931, %r787;
$L__BB0_75:
	add.s32 	%r1022, %r1022, 16;
	setp.ne.s32 	%p42, %r1022, 32;
	@%p42 bra 	$L__BB0_43;
	mad.lo.s32 	%r788, %r1016, -31, %r191;
	add.s32 	%r1016, %r788, 1;
	setp.ne.s32 	%p43, %r1016, 5;
	@%p43 bra 	$L__BB0_42;
	st.local.u32 	[%rd1+4], %r935;
	st.local.v2.u32 	[%rd1+8], {%r1026, %r1025};
	st.local.v2.u32 	[%rd1+16], {%r1024, %r931};
	setp.ne.s64 	%p44, %rd4, 3;
	@%p44 bra 	$L__BB0_115;
	mov.b32 	%r931, 0;
	mov.u32 	%r1116, %r931;
	mov.u32 	%r1117, %r931;
	mov.u32 	%r1118, %r931;
	mov.u32 	%r935, %r931;
	mov.u32 	%r1108, %r931;
$L__BB0_79:
	mul.wide.u32 	%rd20, %r1108, 4;
	add.s64 	%rd21, %rd1, %rd20;
	ld.local.u32 	%r366, [%rd21+4];
	shl.b32 	%r367, %r1108, 5;
	mov.b32 	%r1114, 0;
$L__BB0_80:
	.pragma "nounroll";
	shr.u32 	%r791, %r366, %r1114;
	and.b32  	%r792, %r791, 1;
	setp.eq.b32 	%p45, %r792, 1;
	not.pred 	%p46, %p45;
	add.s32 	%r793, %r367, %r1114;
	mul.lo.s32 	%r794, %r793, 5;
	mul.wide.u32 	%rd22, %r794, 4;
	add.s64 	%rd8, %rd5, %rd22;
	@%p46 bra 	$L__BB0_82;
	ld.global.u32 	%r795, [%rd8];
	xor.b32  	%r935, %r935, %r795;
	ld.global.u32 	%r796, [%rd8+4];
	xor.b32  	%r1118, %r1118, %r796;
	ld.global.u32 	%r797, [%rd8+8];
	xor.b32  	%r1117, %r1117, %r797;
	ld.global.u32 	%r798, [%rd8+12];
	xor.b32  	%r1116, %r1116, %r798;
	ld.global.u32 	%r799, [%rd8+16];
	xor.b32  	%r931, %r931, %r799;
$L__BB0_82:
	and.b32  	%r801, %r791, 2;
	setp.eq.s32 	%p47, %r801, 0;
	@%p47 bra 	$L__BB0_84;
	ld.global.u32 	%r802, [%rd8+20];
	xor.b32  	%r935, %r935, %r802;
	ld.global.u32 	%r803, [%rd8+24];
	xor.b32  	%r1118, %r1118, %r803;
	ld.global.u32 	%r804, [%rd8+28];
	xor.b32  	%r1117, %r1117, %r804;
	ld.global.u32 	%r805, [%rd8+32];
	xor.b32  	%r1116, %r1116, %r805;
	ld.global.u32 	%r806, [%rd8+36];
	xor.b32  	%r931, %r931, %r806;
$L__BB0_84:
	and.b32  	%r808, %r791, 4;
	setp.eq.s32 	%p48, %r808, 0;
	@%p48 bra 	$L__BB0_86;
	ld.global.u32 	%r809, [%rd8+40];
	xor.b32  	%r935, %r935, %r809;
	ld.global.u32 	%r810, [%rd8+44];
	xor.b32  	%r1118, %r1118, %r810;
	ld.global.u32 	%r811, [%rd8+48];
	xor.b32  	%r1117, %r1117, %r811;
	ld.global.u32 	%r812, [%rd8+52];
	xor.b32  	%r1116, %r1116, %r812;
	ld.global.u32 	%r813, [%rd8+56];
	xor.b32  	%r931, %r931, %r813;
$L__BB0_86:
	and.b32  	%r815, %r791, 8;
	setp.eq.s32 	%p49, %r815, 0;
	@%p49 bra 	$L__BB0_88;
	ld.global.u32 	%r816, [%rd8+60];
	xor.b32  	%r935, %r935, %r816;
	ld.global.u32 	%r817, [%rd8+64];
	xor.b32  	%r1118, %r1118, %r817;
	ld.global.u32 	%r818, [%rd8+68];
	xor.b32  	%r1117, %r1117, %r818;
	ld.global.u32 	%r819, [%rd8+72];
	xor.b32  	%r1116, %r1116, %r819;
	ld.global.u32 	%r820, [%rd8+76];
	xor.b32  	%r931, %r931, %r820;
$L__BB0_88:
	and.b32  	%r822, %r791, 16;
	setp.eq.s32 	%p50, %r822, 0;
	@%p50 bra 	$L__BB0_90;
	ld.global.u32 	%r823, [%rd8+80];
	xor.b32  	%r935, %r935, %r823;
	ld.global.u32 	%r824, [%rd8+84];
	xor.b32  	%r1118, %r1118, %r824;
	ld.global.u32 	%r825, [%rd8+88];
	xor.b32  	%r1117, %r1117, %r825;
	ld.global.u32 	%r826, [%rd8+92];
	xor.b32  	%r1116, %r1116, %r826;
	ld.global.u32 	%r827, [%rd8+96];
	xor.b32  	%r931, %r931, %r827;
$L__BB0_90:
	and.b32  	%r829, %r791, 32;
	setp.eq.s32 	%p51, %r829, 0;
	@%p51 bra 	$L__BB0_92;
	ld.global.u32 	%r830, [%rd8+100];
	xor.b32  	%r935, %r935, %r830;
	ld.global.u32 	%r831, [%rd8+104];
	xor.b32  	%r1118, %r1118, %r831;
	ld.global.u32 	%r832, [%rd8+108];
	xor.b32  	%r1117, %r1117, %r832;
	ld.global.u32 	%r833, [%rd8+112];
	xor.b32  	%r1116, %r1116, %r833;
	ld.global.u32 	%r834, [%rd8+116];
	xor.b32  	%r931, %r931, %r834;
$L__BB0_92:
	and.b32  	%r836, %r791, 64;
	setp.eq.s32 	%p52, %r836, 0;
	@%p52 bra 	$L__BB0_94;
	ld.global.u32 	%r837, [%rd8+120];
	xor.b32  	%r935, %r935, %r837;
	ld.global.u32 	%r838, [%rd8+124];
	xor.b32  	%r1118, %r1118, %r838;
	ld.global.u32 	%r839, [%rd8+128];
	xor.b32  	%r1117, %r1117, %r839;
	ld.global.u32 	%r840, [%rd8+132];
	xor.b32  	%r1116, %r1116, %r840;
	ld.global.u32 	%r841, [%rd8+136];
	xor.b32  	%r931, %r931, %r841;
$L__BB0_94:
	and.b32  	%r843, %r791, 128;
	setp.eq.s32 	%p53, %r843, 0;
	@%p53 bra 	$L__BB0_96;
	ld.global.u32 	%r844, [%rd8+140];
	xor.b32  	%r935, %r935, %r844;
	ld.global.u32 	%r845, [%rd8+144];
	xor.b32  	%r1118, %r1118, %r845;
	ld.global.u32 	%r846, [%rd8+148];
	xor.b32  	%r1117, %r1117, %r846;
	ld.global.u32 	%r847, [%rd8+152];
	xor.b32  	%r1116, %r1116, %r847;
	ld.global.u32 	%r848, [%rd8+156];
	xor.b32  	%r931, %r931, %r848;
$L__BB0_96:
	and.b32  	%r850, %r791, 256;
	setp.eq.s32 	%p54, %r850, 0;
	@%p54 bra 	$L__BB0_98;
	ld.global.u32 	%r851, [%rd8+160];
	xor.b32  	%r935, %r935, %r851;
	ld.global.u32 	%r852, [%rd8+164];
	xor.b32  	%r1118, %r1118, %r852;
	ld.global.u32 	%r853, [%rd8+168];
	xor.b32  	%r1117, %r1117, %r853;
	ld.global.u32 	%r854, [%rd8+172];
	xor.b32  	%r1116, %r1116, %r854;
	ld.global.u32 	%r855, [%rd8+176];
	xor.b32  	%r931, %r931, %r855;
$L__BB0_98:
	and.b32  	%r857, %r791, 512;
	setp.eq.s32 	%p55, %r857, 0;
	@%p55 bra 	$L__BB0_100;
	ld.global.u32 	%r858, [%rd8+180];
	xor.b32  	%r935, %r935, %r858;
	ld.global.u32 	%r859, [%rd8+184];
	xor.b32  	%r1118, %r1118, %r859;
	ld.global.u32 	%r860, [%rd8+188];
	xor.b32  	%r1117, %r1117, %r860;
	ld.global.u32 	%r861, [%rd8+192];
	xor.b32  	%r1116, %r1116, %r861;
	ld.global.u32 	%r862, [%rd8+196];
	xor.b32  	%r931, %r931, %r862;
$L__BB0_100:
	and.b32  	%r864, %r791, 1024;
	setp.eq.s32 	%p56, %r864, 0;
	@%p56 bra 	$L__BB0_102;
	ld.global.u32 	%r865, [%rd8+200];
	xor.b32  	%r935, %r935, %r865;
	ld.global.u32 	%r866, [%rd8+204];
	xor.b32  	%r1118, %r1118, %r866;
	ld.global.u32 	%r867, [%rd8+208];
	xor.b32  	%r1117, %r1117, %r867;
	ld.global.u32 	%r868, [%rd8+212];
	xor.b32  	%r1116, %r1116, %r868;
	ld.global.u32 	%r869, [%rd8+216];
	xor.b32  	%r931, %r931, %r869;
$L__BB0_102:
	and.b32  	%r871, %r791, 2048;
	setp.eq.s32 	%p57, %r871, 0;
	@%p57 bra 	$L__BB0_104;
	ld.global.u32 	%r872, [%rd8+220];
	xor.b32  	%r935, %r935, %r872;
	ld.global.u32 	%r873, [%rd8+224];
	xor.b32  	%r1118, %r1118, %r873;
	ld.global.u32 	%r874, [%rd8+228];
	xor.b32  	%r1117, %r1117, %r874;
	ld.global.u32 	%r875, [%rd8+232];
	xor.b32  	%r1116, %r1116, %r875;
	ld.global.u32 	%r876, [%rd8+236];
	xor.b32  	%r931, %r931, %r876;
$L__BB0_104:
	and.b32  	%r878, %r791, 4096;
	setp.eq.s32 	%p58, %r878, 0;
	@%p58 bra 	$L__BB0_106;
	ld.global.u32 	%r879, [%rd8+240];
	xor.b32  	%r935, %r935, %r879;
	ld.global.u32 	%r880, [%rd8+244];
	xor.b32  	%r1118, %r1118, %r880;
	ld.global.u32 	%r881, [%rd8+248];
	xor.b32  	%r1117, %r1117, %r881;
	ld.global.u32 	%r882, [%rd8+252];
	xor.b32  	%r1116, %r1116, %r882;
	ld.global.u32 	%r883, [%rd8+256];
	xor.b32  	%r931, %r931, %r883;
$L__BB0_106:
	and.b32  	%r885, %r791, 8192;
	setp.eq.s32 	%p59, %r885, 0;
	@%p59 bra 	$L__BB0_108;
	ld.global.u32 	%r886, [%rd8+260];
	xor.b32  	%r935, %r935, %r886;
	ld.global.u32 	%r887, [%rd8+264];
	xor.b32  	%r1118, %r1118, %r887;
	ld.global.u32 	%r888, [%rd8+268];
	xor.b32  	%r1117, %r1117, %r888;
	ld.global.u32 	%r889, [%rd8+272];
	xor.b32  	%r1116, %r1116, %r889;
	ld.global.u32 	%r890, [%rd8+276];
	xor.b32  	%r931, %r931, %r890;
$L__BB0_108:
	and.b32  	%r892, %r791, 16384;
	setp.eq.s32 	%p60, %r892, 0;
	@%p60 bra 	$L__BB0_110;
	ld.global.u32 	%r893, [%rd8+280];
	xor.b32  	%r935, %r935, %r893;
	ld.global.u32 	%r894, [%rd8+284];
	xor.b32  	%r1118, %r1118, %r894;
	ld.global.u32 	%r895, [%rd8+288];
	xor.b32  	%r1117, %r1117, %r895;
	ld.global.u32 	%r896, [%rd8+292];
	xor.b32  	%r1116, %r1116, %r896;
	ld.global.u32 	%r897, [%rd8+296];
	xor.b32  	%r931, %r931, %r897;
$L__BB0_110:
	and.b32  	%r899, %r791, 32768;
	setp.eq.s32 	%p61, %r899, 0;
	@%p61 bra 	$L__BB0_112;
	ld.global.u32 	%r900, [%rd8+300];
	xor.b32  	%r935, %r935, %r900;
	ld.global.u32 	%r901, [%rd8+304];
	xor.b32  	%r1118, %r1118, %r901;
	ld.global.u32 	%r902, [%rd8+308];
	xor.b32  	%r1117, %r1117, %r902;
	ld.global.u32 	%r903, [%rd8+312];
	xor.b32  	%r1116, %r1116, %r903;
	ld.global.u32 	%r904, [%rd8+316];
	xor.b32  	%r931, %r931, %r904;
$L__BB0_112:
	add.s32 	%r1114, %r1114, 16;
	setp.ne.s32 	%p62, %r1114, 32;
	@%p62 bra 	$L__BB0_80;
	mad.lo.s32 	%r905, %r1108, -31, %r367;
	add.s32 	%r1108, %r905, 1;
	setp.ne.s32 	%p63, %r1108, 5;
	@%p63 bra 	$L__BB0_79;
	st.local.u32 	[%rd1+4], %r935;
	st.local.v2.u32 	[%rd1+8], {%r1118, %r1117};
	st.local.v2.u32 	[%rd1+16], {%r1116, %r931};
$L__BB0_115:
	shr.u64 	%rd26, %rd3, 2;
	add.s32 	%r918, %r918, 1;
	setp.gt.u64 	%p64, %rd3, 3;
	@%p64 bra 	$L__BB0_3;
$L__BB0_116:
	shr.u32 	%r906, %r935, 2;
	xor.b32  	%r907, %r906, %r935;
	shl.b32 	%r908, %r931, 4;
	shl.b32 	%r909, %r907, 1;
	xor.b32  	%r910, %r909, %r908;
	xor.b32  	%r911, %r910, %r907;
	xor.b32  	%r912, %r911, %r931;
	add.s32 	%r913, %r2, %r912;
	add.s32 	%r914, %r913, 362437;
	rem.u32 	%r915, %r914, %r542;
	cvta.to.global.u64 	%rd23, %rd10;
	shl.b64 	%rd24, %rd2, 2;
	add.s64 	%rd25, %rd23, %rd24;
	st.global.u32 	[%rd25], %r915;
$L__BB0_117:
	ret;

}
	// .globl	generate_random_matrix_float
.visible .entry generate_random_matrix_float(
	.param .u64 .ptr .align 1 generate_random_matrix_float_param_0,
	.param .u32 generate_random_matrix_float_param_1,
	.param .u32 generate_random_matrix_float_param_2,
	.param .f32 generate_random_matrix_float_param_3
)
{
	.local .align 8 .b8 	__local_depot1[48];
	.reg .b64 	%SP;
	.reg .b64 	%SPL;
	.reg .pred 	%p<65>;
	.reg .b32 	%r<1199>;
	.reg .b32 	%f<3>;
	.reg .b64 	%rd<27>;

	mov.u64 	%SPL, __local_depot1;
	ld.param.u64 	%rd10, [generate_random_matrix_float_param_0];
	ld.param.u32 	%r542, [generate_random_matrix_float_param_1];
	ld.param.u32 	%r541, [generate_random_matrix_float_param_2];
	ld.param.f32 	%f1, [generate_random_matrix_float_param_3];
	mov.u32 	%r543, %ctaid.x;
	mov.u32 	%r544, %ntid.x;
	mov.u32 	%r545, %tid.x;
	mad.lo.s32 	%r1, %r543, %r544, %r545;
	setp.ge.s32 	%p1, %r1, %r542;
	@%p1 bra 	$L__BB1_117;
	add.u64 	%rd1, %SPL, 0;
	cvt.s64.s32 	%rd2, %r1;
	xor.b32  	%r546, %r541, -1429050551;
	mul.lo.s32 	%r547, %r546, 1099087573;
	setp.gt.s32 	%p2, %r541, -1;
	selp.b32 	%r548, -644748465, -1947113066, %p2;
	add.s32 	%r549, %r548, %r547;
	add.s32 	%r2, %r549, 6615241;
	add.s32 	%r935, %r547, 123456789;
	st.local.v2.u32 	[%rd1], {%r2, %r935};
	xor.b32  	%r550, %r547, 362436069;
	add.s32 	%r551, %r548, 521288629;
	st.local.v2.u32 	[%rd1+8], {%r550, %r551};
	xor.b32  	%r552, %r548, 88675123;
	add.s32 	%r931, %r547, 5783321;
	st.local.v2.u32 	[%rd1+16], {%r552, %r931};
	setp.eq.s32 	%p3, %r1, 0;
	@%p3 bra 	$L__BB1_116;
	mov.b32 	%r918, 0;
	mov.u64 	%rd13, precalc_xorwow_matrix;
	mov.u64 	%rd26, %rd2;
$L__BB1_3:
	mov.u64 	%rd3, %rd26;
	and.b64  	%rd4, %rd3, 3;
	setp.eq.s64 	%p4, %rd4, 0;
	@%p4 bra 	$L__BB1_115;
	mul.wide.u32 	%rd12, %r918, 3200;
	add.s64 	%rd5, %rd13, %rd12;
	mov.b32 	%r931, 0;
	mov.u32 	%r932, %r931;
	mov.u32 	%r933, %r931;
	mov.u32 	%r934, %r931;
	mov.u32 	%r935, %r931;
	mov.u32 	%r924, %r931;
$L__BB1_5:
	mul.wide.u32 	%rd14, %r924, 4;
	add.s64 	%rd15, %rd1, %rd14;
	ld.local.u32 	%r14, [%rd15+4];
	shl.b32 	%r15, %r924, 5;
	mov.b32 	%r930, 0;
$L__BB1_6:
	.pragma "nounroll";
	shr.u32 	%r556, %r14, %r930;
	and.b32  	%r557, %r556, 1;
	setp.eq.b32 	%p5, %r557, 1;
	not.pred 	%p6, %p5;
	add.s32 	%r558, %r15, %r930;
	mul.lo.s32 	%r559, %r558, 5;
	mul.wide.u32 	%rd16, %r559, 4;
	add.s64 	%rd6, %rd5, %rd16;
	@%p6 bra 	$L__BB1_8;
	ld.global.u32 	%r560, [%rd6];
	xor.b32  	%r935, %r935, %r560;
	ld.global.u32 	%r561, [%rd6+4];
	xor.b32  	%r934, %r934, %r561;
	ld.global.u32 	%r562, [%rd6+8];
	xor.b32  	%r933, %r933, %r562;
	ld.global.u32 	%r563, [%rd6+12];
	xor.b32  	%r932, %r932, %r563;
	ld.global.u32 	%r564, [%rd6+16];
	xor.b32  	%r931, %r931, %r564;
$L__BB1_8:
	and.b32  	%r566, %r556, 2;
	setp.eq.s32 	%p7, %r566, 0;
	@%p7 bra 	$L__BB1_10;
	ld.global.u32 	%r567, [%rd6+20];
	xor.b32  	%r935, %r935, %r567;
	ld.global.u32 	%r568, [%rd6+24];
	xor.b32  	%r934, %r934, %r568;
	ld.global.u32 	%r569, [%rd6+28];
	xor.b32  	%r933, %r933, %r569;
	ld.global.u32 	%r570, [%rd6+32];
	xor.b32  	%r932, %r932, %r570;
	ld.global.u32 	%r571, [%rd6+36];
	xor.b32  	%r931, %r931, %r571;
$L__BB1_10:
	and.b32  	%r573, %r556, 4;
	setp.eq.s32 	%p8, %r573, 0;
	@%p8 bra 	$L__BB1_12;
	ld.global.u32 	%r574, [%rd6+40];
	xor.b32  	%r935, %r935, %r574;
	ld.global.u32 	%r575, [%rd6+44];
	xor.b32  	%r934, %r934, %r575;
	ld.global.u32 	%r576, [%rd6+48];
	xor.b32  	%r933, %r933, %r576;
	ld.global.u32 	%r577, [%rd6+52];
	xor.b32  	%r932, %r932, %r577;
	ld.global.u32 	%r578, [%rd6+56];
	xor.b32  	%r931, %r931, %r578;
$L__BB1_12:
	and.b32  	%r580, %r556, 8;
	setp.eq.s32 	%p9, %r580, 0;
	@%p9 bra 	$L__BB1_14;
	ld.global.u32 	%r581, [%rd6+60];
	xor.b32  	%r935, %r935, %r581;
	ld.global.u32 	%r582, [%rd6+64];
	xor.b32  	%r934, %r934, %r582;
	ld.global.u32 	%r583, [%rd6+68];
	xor.b32  	%r933, %r933, %r583;
	ld.global.u32 	%r584, [%rd6+72];
	xor.b32  	%r932, %r932, %r584;
	ld.global.u32 	%r585, [%rd6+76];
	xor.b32  	%r931, %r931, %r585;
$L__BB1_14:
	and.b32  	%r587, %r556, 16;
	setp.eq.s32 	%p10, %r587, 0;
	@%p10 bra 	$L__BB1_16;
	ld.global.u32 	%r588, [%rd6+80];
	xor.b32  	%r935, %r935, %r588;
	ld.global.u32 	%r589, [%rd6+84];
	xor.b32  	%r934, %r934, %r589;
	ld.global.u32 	%r590, [%rd6+88];
	xor.b32  	%r933, %r933, %r590;
	ld.global.u32 	%r591, [%rd6+92];
	xor.b32  	%r932, %r932, %r591;
	ld.global.u32 	%r592, [%rd6+96];
	xor.b32  	%r931, %r931, %r592;
$L__BB1_16:
	and.b32  	%r594, %r556, 32;
	setp.eq.s32 	%p11, %r594, 0;
	@%p11 bra 	$L__BB1_18;
	ld.global.u32 	%r595, [%rd6+100];
	xor.b32  	%r935, %r935, %r595;
	ld.global.u32 	%r596, [%rd6+104];
	xor.b32  	%r934, %r934, %r596;
	ld.global.u32 	%r597, [%rd6+108];
	xor.b32  	%r933, %r933, %r597;
	ld.global.u32 	%r598, [%rd6+112];
	xor.b32  	%r932, %r932, %r598;
	ld.global.u32 	%r599, [%rd6+116];
	xor.b32  	%r931, %r931, %r599;
$L__BB1_18:
	and.b32  	%r601, %r556, 64;
	setp.eq.s32 	%p12, %r601, 0;
	@%p12 bra 	$L__BB1_20;
	ld.global.u32 	%r602, [%rd6+120];
	xor.b32  	%r935, %r935, %r602;
	ld.global.u32 	%r603, [%rd6+124];
	xor.b32  	%r934, %r934, %r603;
	ld.global.u32 	%r604, [%rd6+128];
	xor.b32  	%r933, %r933, %r604;
	ld.global.u32 	%r605, [%rd6+132];
	xor.b32  	%r932, %r932, %r605;
	ld.global.u32 	%r606, [%rd6+136];
	xor.b32  	%r931, %r931, %r606;
$L__BB1_20:
	and.b32  	%r608, %r556, 128;
	setp.eq.s32 	%p13, %r608, 0;
	@%p13 bra 	$L__BB1_22;
	ld.global.u32 	%r609, [%rd6+140];
	xor.b32  	%r935, %r935, %r609;
	ld.global.u32 	%r610, [%rd6+144];
	xor.b32  	%r934, %r934, %r610;
	ld.global.u32 	%r611, [%rd6+148];
	xor.b32  	%r933, %r933, %r611;
	ld.global.u32 	%r612, [%rd6+152];
	xor.b32  	%r932, %r932, %r612;
	ld.global.u32 	%r613, [%rd6+156];
	xor.b32  	%r931, %r931, %r613;
$L__BB1_22:
	and.b32  	%r615, %r556, 256;
	setp.eq.s32 	%p14, %r615, 0;
	@%p14 bra 	$L__BB1_24;
	ld.global.u32 	%r616, [%rd6+160];
	xor.b32  	%r935, %r935, %r616;
	ld.global.u32 	%r617, [%rd6+164];
	xor.b32  	%r934, %r934, %r617;
	ld.global.u32 	%r618, [%rd6+168];
	xor.b32  	%r933, %r933, %r618;
	ld.global.u32 	%r619, [%rd6+172];
	xor.b32  	%r932, %r932, %r619;
	ld.global.u32 	%r620, [%rd6+176];
	xor.b32  	%r931, %r931, %r620;
$L__BB1_24:
	and.b32  	%r622, %r556, 512;
	setp.eq.s32 	%p15, %r622, 0;
	@%p15 bra 	$L__BB1_26;
	ld.global.u32 	%r623, [%rd6+180];
	xor.b32  	%r935, %r935, %r623;
	ld.global.u32 	%r624, [%rd6+184];
	xor.b32  	%r934, %r934, %r624;
	ld.global.u32 	%r625, [%rd6+188];
	xor.b32  	%r933, %r933, %r625;
	ld.global.u32 	%r626, [%rd6+192];
	xor.b32  	%r932, %r932, %r626;
	ld.global.u32 	%r627, [%rd6+196];
	xor.b32  	%r931, %r931, %r627;
$L__BB1_26:
	and.b32  	%r629, %r556, 1024;
	setp.eq.s32 	%p16, %r629, 0;
	@%p16 bra 	$L__BB1_28;
	ld.global.u32 	%r630, [%rd6+200];
	xor.b32  	%r935, %r935, %r630;
	ld.global.u32 	%r631, [%rd6+204];
	xor.b32  	%r934, %r934, %r631;
	ld.global.u32 	%r632, [%rd6+208];
	xor.b32  	%r933, %r933, %r632;
	ld.global.u32 	%r633, [%rd6+212];
	xor.b32  	%r932, %r932, %r633;
	ld.global.u32 	%r634, [%rd6+216];
	xor.b32  	%r931, %r931, %r634;
$L__BB1_28:
	and.b32  	%r636, %r556, 2048;
	setp.eq.s32 	%p17, %r636, 0;
	@%p17 bra 	$L__BB1_30;
	ld.global.u32 	%r637, [%rd6+220];
	xor.b32  	%r935, %r935, %r637;
	ld.global.u32 	%r638, [%rd6+224];
	xor.b32  	%r934, %r934, %r638;
	ld.global.u32 	%r639, [%rd6+228];
	xor.b32  	%r933, %r933, %r639;
	ld.global.u32 	%r640, [%rd6+232];
	xor.b32  	%r932, %r932, %r640;
	ld.global.u32 	%r641, [%rd6+236];
	xor.b32  	%r931, %r931, %r641;
$L__BB1_30:
	and.b32  	%r643, %r556, 4096;
	setp.eq.s32 	%p18, %r643, 0;
	@%p18 bra 	$L__BB1_32;
	ld.global.u32 	%r644, [%rd6+240];
	xor.b32  	%r935, %r935, %r644;
	ld.global.u32 	%r645, [%rd6+244];
	xor.b32  	%r934, %r934, %r645;
	ld.global.u32 	%r646, [%rd6+248];
	xor.b32  	%r933, %r933, %r646;
	ld.global.u32 	%r647, [%rd6+252];
	xor.b32  	%r932, %r932, %r647;
	ld.global.u32 	%r648, [%rd6+256];
	xor.b32  	%r931, %r931, %r648;
$L__BB1_32:
	and.b32  	%r650, %r556, 8192;
	setp.eq.s32 	%p19, %r650, 0;
	@%p19 bra 	$L__BB1_34;
	ld.global.u32 	%r651, [%rd6+260];
	xor.b32  	%r935, %r935, %r651;
	ld.global.u32 	%r652, [%rd6+264];
	xor.b32  	%r934, %r934, %r652;
	ld.global.u32 	%r653, [%rd6+268];
	xor.b32  	%r933, %r933, %r653;
	ld.global.u32 	%r654, [%rd6+272];
	xor.b32  	%r932, %r932, %r654;
	ld.global.u32 	%r655, [%rd6+276];
	xor.b32  	%r931, %r931, %r655;
$L__BB1_34:
	and.b32  	%r657, %r556, 16384;
	setp.eq.s32 	%p20, %r657, 0;
	@%p20 bra 	$L__BB1_36;
	ld.global.u32 	%r658, [%rd6+280];
	xor.b32  	%r935, %r935, %r658;
	ld.global.u32 	%r659, [%rd6+284];
	xor.b32  	%r934, %r934, %r659;
	ld.global.u32 	%r660, [%rd6+288];
	xor.b32  	%r933, %r933, %r660;
	ld.global.u32 	%r661, [%rd6+292];
	xor.b32  	%r932, %r932, %r661;
	ld.global.u32 	%r662, [%rd6+296];
	xor.b32  	%r931, %r931, %r662;
$L__BB1_36:
	and.b32  	%r664, %r556, 32768;
	setp.eq.s32 	%p21, %r664, 0;
	@%p21 bra 	$L__BB1_38;
	ld.global.u32 	%r665, [%rd6+300];
	xor.b32  	%r935, %r935, %r665;
	ld.global.u32 	%r666, [%rd6+304];
	xor.b32  	%r934, %r934, %r666;
	ld.global.u32 	%r667, [%rd6+308];
	xor.b32  	%r933, %r933, %r667;
	ld.global.u32 	%r668, [%rd6+312];
	xor.b32  	%r932, %r932, %r668;
	ld.global.u32 	%r669, [%rd6+316];
	xor.b32  	%r931, %r931, %r669;
$L__BB1_38:
	add.s32 	%r930, %r930, 16;
	setp.ne.s32 	%p22, %r930, 32;
	@%p22 bra 	$L__BB1_6;
	mad.lo.s32 	%r670, %r924, -31, %r15;
	add.s32 	%r924, %r670, 1;
	setp.ne.s32 	%p23, %r924, 5;
	@%p23 bra 	$L__BB1_5;
	st.local.u32 	[%rd1+4], %r935;
	st.local.v2.u32 	[%rd1+8], {%r934, %r933};
	st.local.v2.u32 	[%rd1+16], {%r932, %r931};
	setp.eq.s64 	%p24, %rd4, 1;
	@%p24 bra 	$L__BB1_115;
	mov.b32 	%r931, 0;
	mov.u32 	%r1024, %r931;
	mov.u32 	%r1025, %r931;
	mov.u32 	%r1026, %r931;
	mov.u32 	%r935, %r931;
	mov.u32 	%r1016, %r931;
$L__BB1_42:
	mul.wide.u32 	%rd17, %r1016, 4;
	add.s64 	%rd18, %rd1, %rd17;
	ld.local.u32 	%r190, [%rd18+4];
	shl.b32 	%r191, %r1016, 5;
	mov.b32 	%r1022, 0;
$L__BB1_43:
	.pragma "nounroll";
	shr.u32 	%r673, %r190, %r1022;
	and.b32  	%r674, %r673, 1;
	setp.eq.b32 	%p25, %r674, 1;
	not.pred 	%p26, %p25;
	add.s32 	%r675, %r191, %r1022;
	mul.lo.s32 	%r676, %r675, 5;
	mul.wide.u32 	%rd19, %r676, 4;
	add.s64 	%rd7, %rd5, %rd19;
	@%p26 bra 	$L__BB1_45;
	ld.global.u32 	%r677, [%rd7];
	xor.b32  	%r935, %r935, %r677;
	ld.global.u32 	%r678, [%rd7+4];
	xor.b32  	%r1026, %r1026, %r678;
	ld.global.u32 	%r679, [%rd7+8];
	xor.b32  	%r1025, %r1025, %r679;
	ld.global.u32 	%r680, [%rd7+12];
	xor.b32  	%r1024, %r1024, %r680;
	ld.global.u32 	%r681, [%rd7+16];
	xor.b32  	%r931, %r931, %r681;
$L__BB1_45:
	and.b32  	%r683, %r673, 2;
	setp.eq.s32 	%p27, %r683, 0;
	@%p27 bra 	$L__BB1_47;
	ld.global.u32 	%r684, [%rd7+20];
	xor.b32  	%r935, %r935, %r684;
	ld.global.u32 	%r685, [%rd7+24];
	xor.b32  	%r1026, %r1026, %r685;
	ld.global.u32 	%r686, [%rd7+28];
	xor.b32  	%r1025, %r1025, %r686;
	ld.global.u32 	%r687, [%rd7+32];
	xor.b32  	%r1024, %r1024, %r687;
	ld.global.u32 	%r688, [%rd7+36];
	xor.b32  	%r931, %r931, %r688;
$L__BB1_47:
	and.b32  	%r690, %r673, 4;
	setp.eq.s32 	%p28, %r690, 0;
	@%p28 bra 	$L__BB1_49;
	ld.global.u32 	%r691, [%rd7+40];
	xor.b32  	%r935, %r935, %r691;
	ld.global.u32 	%r692, [%rd7+44];
	xor.b32  	%r1026, %r1026, %r692;
	ld.global.u32 	%r693, [%rd7+48];
	xor.b32  	%r1025, %r1025, %r693;
	ld.global.u32 	%r694, [%rd7+52];
	xor.b32  	%r1024, %r1024, %r694;
	ld.global.u32 	%r695, [%rd7+56];
	xor.b32  	%r931, %r931, %r695;
$L__BB1_49:
	and.b32  	%r697, %r673, 8;
	setp.eq.s32 	%p29, %r697, 0;
	@%p29 bra 	$L__BB1_51;
	ld.global.u32 	%r698, [%rd7+60];
	xor.b32  	%r935, %r935, %r698;
	ld.global.u32 	%r699, [%rd7+64];
	xor.b32  	%r1026, %r1026, %r699;
	ld.global.u32 	%r700, [%rd7+68];
	xor.b32  	%r1025, %r1025, %r700;
	ld.global.u32 	%r701, [%rd7+72];
	xor.b32  	%r1024, %r1024, %r701;
	ld.global.u32 	%r702, [%rd7+76];
	xor.b32  	%r931, %r931, %r702;
$L__BB1_51:
	and.b32  	%r704, %r673, 16;
	setp.eq.s32 	%p30, %r704, 0;
	@%p30 bra 	$L__BB1_53;
	ld.global.u32 	%r705, [%rd7+80];
	xor.b32  	%r935, %r935, %r705;
	ld.global.u32 	%r706, [%rd7+84];
	xor.b32  	%r1026, %r1026, %r706;
	ld.global.u32 	%r707, [%rd7+88];
	xor.b32  	%r1025, %r1025, %r707;
	ld.global.u32 	%r708, [%rd7+92];
	xor.b32  	%r1024, %r1024, %r708;
	ld.global.u32 	%r709, [%rd7+96];
	xor.b32  	%r931, %r931, %r709;
$L__BB1_53:
	and.b32  	%r711, %r673, 32;
	setp.eq.s32 	%p31, %r711, 0;
	@%p31 bra 	$L__BB1_55;
	ld.global.u32 	%r712, [%rd7+100];
	xor.b32  	%r935, %r935, %r712;
	ld.global.u32 	%r713, [%rd7+104];
	xor.b32  	%r1026, %r1026, %r713;
	ld.global.u32 	%r714, [%rd7+108];
	xor.b32  	%r1025, %r1025, %r714;
	ld.global.u32 	%r715, [%rd7+112];
	xor.b32  	%r1024, %r1024, %r715;
	ld.global.u32 	%r716, [%rd7+116];
	xor.b32  	%r931, %r931, %r716;
$L__BB1_55:
	and.b32  	%r718, %r673, 64;
	setp.eq.s32 	%p32, %r718, 0;
	@%p32 bra 	$L__BB1_57;
	ld.global.u32 	%r719, [%rd7+120];
	xor.b32  	%r935, %r935, %r719;
	ld.global.u32 	%r720, [%rd7+124];
	xor.b32  	%r1026, %r1026, %r720;
	ld.global.u32 	%r721, [%rd7+128];
	xor.b32  	%r1025, %r1025, %r721;
	ld.global.u32 	%r722, [%rd7+132];
	xor.b32  	%r1024, %r1024, %r722;
	ld.global.u32 	%r723, [%rd7+136];
	xor.b32  	%r931, %r931, %r723;
$L__BB1_57:
	and.b32  	%r725, %r673, 128;
	setp.eq.s32 	%p33, %r725, 0;
	@%p33 bra 	$L__BB1_59;
	ld.global.u32 	%r726, [%rd7+140];
	xor.b32  	%r935, %r935, %r726;
	ld.global.u32 	%r727, [%rd7+144];
	xor.b32  	%r1026, %r1026, %r727;
	ld.global.u32 	%r728, [%rd7+148];
	xor.b32  	%r1025, %r1025, %r728;
	ld.global.u32 	%r729, [%rd7+152];
	xor.b32  	%r1024, %r1024, %r729;
	ld.global.u32 	%r730, [%rd7+156];
	xor.b32  	%r931, %r931, %r730;
$L__BB1_59:
	and.b32  	%r732, %r673, 256;
	setp.eq.s32 	%p34, %r732, 0;
	@%p34 bra 	$L__BB1_61;
	ld.global.u32 	%r733, [%rd7+160];
	xor.b32  	%r935, %r935, %r733;
	ld.global.u32 	%r734, [%rd7+164];
	xor.b32  	%r1026, %r1026, %r734;
	ld.global.u32 	%r735, [%rd7+168];
	xor.b32  	%r1025, %r1025, %r735;
	ld.global.u32 	%r736, [%rd7+172];
	xor.b32  	%r1024, %r1024, %r736;
	ld.global.u32 	%r737, [%rd7+176];
	xor.b32  	%r931, %r931, %r737;
$L__BB1_61:
	and.b32  	%r739, %r673, 512;
	setp.eq.s32 	%p35, %r739, 0;
	@%p35 bra 	$L__BB1_63;
	ld.global.u32 	%r740, [%rd7+180];
	xor.b32  	%r935, %r935, %r740;
	ld.global.u32 	%r741, [%rd7+184];
	xor.b32  	%r1026, %r1026, %r741;
	ld.global.u32 	%r742, [%rd7+188];
	xor.b32  	%r1025, %r1025, %r742;
	ld.global.u32 	%r743, [%rd7+192];
	xor.b32  	%r1024, %r1024, %r743;
	ld.global.u32 	%r744, [%rd7+196];
	xor.b32  	%r931, %r931, %r744;
$L__BB1_63:
	and.b32  	%r746, %r673, 1024;
	setp.eq.s32 	%p36, %r746, 0;
	@%p36 bra 	$L__BB1_65;
	ld.global.u32 	%r747, [%rd7+200];
	xor.b32  	%r935, %r935, %r747;
	ld.global.u32 	%r748, [%rd7+204];
	xor.b32  	%r1026, %r1026, %r748;
	ld.global.u32 	%r749, [%rd7+208];
	xor.b32  	%r1025, %r1025, %r749;
	ld.global.u32 	%r750, [%rd7+212];
	xor.b32  	%r1024, %r1024, %r750;
	ld.global.u32 	%r751, [%rd7+216];
	xor.b32  	%r931, %r931, %r751;
$L__BB1_65:
	and.b32  	%r753, %r673, 2048;
	setp.eq.s32 	%p37, %r753, 0;
	@%p37 bra 	$L__BB1_67;
	ld.global.u32 	%r754, [%rd7+220];
	xor.b32  	%r935, %r935, %r754;
	ld.global.u32 	%r755, [%rd7+224];
	xor.b32  	%r1026, %r1026, %r755;
	ld.global.u32 	%r756, [%rd7+228];
	xor.b32  	%r1025, %r1025, %r756;
	ld.global.u32 	%r757, [%rd7+232];
	xor.b32  	%r1024, %r1024, %r757;
	ld.global.u32 	%r758, [%rd7+236];
	xor.b32  	%r931, %r931, %r758;
$L__BB1_67:
	and.b32  	%r760, %r673, 4096;
	setp.eq.s32 	%p38, %r760, 0;
	@%p38 bra 	$L__BB1_69;
	ld.global.u32 	%r761, [%rd7+240];
	xor.b32  	%r935, %r935, %r761;
	ld.global.u32 	%r762, [%rd7+244];
	xor.b32  	%r1026, %r1026, %r762;
	ld.global.u32 	%r763, [%rd7+248];
	xor.b32  	%r1025, %r1025, %r763;
	ld.global.u32 	%r764, [%rd7+252];
	xor.b32  	%r1024, %r1024, %r764;
	ld.global.u32 	%r765, [%rd7+256];
	xor.b32  	%r931, %r931, %r765;
$L__BB1_69:
	and.b32  	%r767, %r673, 8192;
	setp.eq.s32 	%p39, %r767, 0;
	@%p39 bra 	$L__BB1_71;
	ld.global.u32 	%r768, [%rd7+260];
	xor.b32  	%r935, %r935, %r768;
	ld.global.u32 	%r769, [%rd7+264];
	xor.b32  	%r1026, %r1026, %r769;
	ld.global.u32 	%r770, [%rd7+268];
	xor.b32  	%r1025, %r1025, %r770;
	ld.global.u32 	%r771, [%rd7+272];
	xor.b32  	%r1024, %r1024, %r771;
	ld.global.u32 	%r772, [%rd7+276];
	xor.b32  	%r931, %r931, %r772;
$L__BB1_71:
	and.b32  	%r774, %r673, 16384;
	setp.eq.s32 	%p40, %r774, 0;
	@%p40 bra 	$L__BB1_73;
	ld.global.u32 	%r775, [%rd7+280];
	xor.b32  	%r935, %r935, %r775;
	ld.global.u32 	%r776, [%rd7+284];
	xor.b32  	%r1026, %r1026, %r776;
	ld.global.u32 	%r777, [%rd7+288];
	xor.b32  	%r1025, %r1025, %r777;
	ld.global.u32 	%r778, [%rd7+292];
	xor.b32  	%r1024, %r1024, %r778;
	ld.global.u32 	%r779, [%rd7+296];
	xor.b32  	%r931, %r931, %r779;
$L__BB1_73:
	and.b32  	%r781, %r673, 32768;
	setp.eq.s32 	%p41, %r781, 0;
	@%p41 bra 	$L__BB1_75;
	ld.global.u32 	%r782, [%rd7+300];
	xor.b32  	%r935, %r935, %r782;
	ld.global.u32 	%r783, [%rd7+304];
	xor.b32  	%r1026, %r1026, %r783;
	ld.global.u32 	%r784, [%rd7+308];
	xor.b32  	%r1025, %r1025, %r784;
	ld.global.u32 	%r785, [%rd7+312];
	xor.b32  	%r1024, %r1024, %r785;
	ld.global.u32 	%r786, [%rd7+316];
	xor.b32  	%r931, %r931, %r786;
$L__BB1_75:
	add.s32 	%r1022, %r1022, 16;
	setp.ne.s32 	%p42, %r1022, 32;
	@%p42 bra 	$L__BB1_43;
	mad.lo.s32 	%r787, %r1016, -31, %r191;
	add.s32 	%r1016, %r787, 1;
	setp.ne.s32 	%p43, %r1016, 5;
	@%p43 bra 	$L__BB1_42;
	st.local.u32 	[%rd1+4], %r935;
	st.local.v2.u32 	[%rd1+8], {%r1026, %r1025};
	st.local.v2.u32 	[%rd1+16], {%r1024, %r931};
	setp.ne.s64 	%p44, %rd4, 3;
	@%p44 bra 	$L__BB1_115;
	mov.b32 	%r931, 0;
	mov.u32 	%r1116, %r931;
	mov.u32 	%r1117, %r931;
	mov.u32 	%r1118, %r931;
	mov.u32 	%r935, %r931;
	mov.u32 	%r1108, %r931;
$L__BB1_79:
	mul.wide.u32 	%rd20, %r1108, 4;
	add.s64 	%rd21, %rd1, %rd20;
	ld.local.u32 	%r366, [%rd21+4];
	shl.b32 	%r367, %r1108, 5;
	mov.b32 	%r1114, 0;
$L__BB1_80:
	.pragma "nounroll";
	shr.u32 	%r790, %r366, %r1114;
	and.b32  	%r791, %r790, 1;
	setp.eq.b32 	%p45, %r791, 1;
	not.pred 	%p46, %p45;
	add.s32 	%r792, %r367, %r1114;
	mul.lo.s32 	%r793, %r792, 5;
	mul.wide.u32 	%rd22, %r793, 4;
	add.s64 	%rd8, %rd5, %rd22;
	@%p46 bra 	$L__BB1_82;
	ld.global.u32 	%r794, [%rd8];
	xor.b32  	%r935, %r935, %r794;
	ld.global.u32 	%r795, [%rd8+4];
	xor.b32  	%r1118, %r1118, %r795;
	ld.global.u32 	%r796, [%rd8+8];
	xor.b32  	%r1117, %r1117, %r796;
	ld.global.u32 	%r797, [%rd8+12];
	xor.b32  	%r1116, %r1116, %r797;
	ld.global.u32 	%r798, [%rd8+16];
	xor.b32  	%r931, %r931, %r798;
$L__BB1_82:
	and.b32  	%r800, %r790, 2;
	setp.eq.s32 	%p47, %r800, 0;
	@%p47 bra 	$L__BB1_84;
	ld.global.u32 	%r801, [%rd8+20];
	xor.b32  	%r935, %r935, %r801;
	ld.global.u32 	%r802, [%rd8+24];
	xor.b32  	%r1118, %r1118, %r802;
	ld.global.u32 	%r803, [%rd8+28];
	xor.b32  	%r1117, %r1117, %r803;
	ld.global.u32 	%r804, [%rd8+32];
	xor.b32  	%r1116, %r1116, %r804;
	ld.global.u32 	%r805, [%rd8+36];
	xor.b32  	%r931, %r931, %r805;
$L__BB1_84:
	and.b32  	%r807, %r790, 4;
	setp.eq.s32 	%p48, %r807, 0;
	@%p48 bra 	$L__BB1_86;
	ld.global.u32 	%r808, [%rd8+40];
	xor.b32  	%r935, %r935, %r808;
	ld.global.u32 	%r809, [%rd8+44];
	xor.b32  	%r1118, %r1118, %r809;
	ld.global.u32 	%r810, [%rd8+48];
	xor.b32  	%r1117, %r1117, %r810;
	ld.global.u32 	%r811, [%rd8+52];
	xor.b32  	%r1116, %r1116, %r811;
	ld.global.u32 	%r812, [%rd8+56];
	xor.b32  	%r931, %r931, %r812;
$L__BB1_86:
	and.b32  	%r814, %r790, 8;
	setp.eq.s32 	%p49, %r814, 0;
	@%p49 bra 	$L__BB1_88;
	ld.global.u32 	%r815, [%rd8+60];
	xor.b32  	%r935, %r935, %r815;
	ld.global.u32 	%r816, [%rd8+64];
	xor.b32  	%r1118, %r1118, %r816;
	ld.global.u32 	%r817, [%rd8+68];
	xor.b32  	%r1117, %r1117, %r817;
	ld.global.u32 	%r818, [%rd8+72];
	xor.b32  	%r1116, %r1116, %r818;
	ld.global.u32 	%r819, [%rd8+76];
	xor.b32  	%r931, %r931, %r819;
$L__BB1_88:
	and.b32  	%r821, %r790, 16;
	setp.eq.s32 	%p50, %r821, 0;
	@%p50 bra 	$L__BB1_90;
	ld.global.u32 	%r822, [%rd8+80];
	xor.b32  	%r935, %r935, %r822;
	ld.global.u32 	%r823, [%rd8+84];
	xor.b32  	%r1118, %r1118, %r823;
	ld.global.u32 	%r824, [%rd8+88];
	xor.b32  	%r1117, %r1117, %r824;
	ld.global.u32 	%r825, [%rd8+92];
	xor.b32  	%r1116, %r1116, %r825;
	ld.global.u32 	%r826, [%rd8+96];
	xor.b32  	%r931, %r931, %r826;
$L__BB1_90:
	and.b32  	%r828, %r790, 32;
	setp.eq.s32 	%p51, %r828, 0;
	@%p51 bra 	$L__BB1_92;
	ld.global.u32 	%r829, [%rd8+100];
	xor.b32  	%r935, %r935, %r829;
	ld.global.u32 	%r830, [%rd8+104];
	xor.b32  	%r1118, %r1118, %r830;
	ld.global.u32 	%r831, [%rd8+108];
	xor.b32  	%r1117, %r1117, %r831;
	ld.global.u32 	%r832, [%rd8+112];
	xor.b32  	%r1116, %r1116, %r832;
	ld.global.u32 	%r833, [%rd8+116];
	xor.b32  	%r931, %r931, %r833;
$L__BB1_92:
	and.b32  	%r835, %r790, 64;
	setp.eq.s32 	%p52, %r835, 0;
	@%p52 bra 	$L__BB1_94;
	ld.global.u32 	%r836, [%rd8+120];
	xor.b32  	%r935, %r935, %r836;
	ld.global.u32 	%r837, [%rd8+124];
	xor.b32  	%r1118, %r1118, %r837;
	ld.global.u32 	%r838, [%rd8+128];
	xor.b32  	%r1117, %r1117, %r838;
	ld.global.u32 	%r839, [%rd8+132];
	xor.b32  	%r1116, %r1116, %r839;
	ld.global.u32 	%r840, [%rd8+136];
	xor.b32  	%r931, %r931, %r840;
$L__BB1_94:
	and.b32  	%r842, %r790, 128;
	setp.eq.s32 	%p53, %r842, 0;
	@%p53 bra 	$L__BB1_96;
	ld.global.u32 	%r843, [%rd8+140];
	xor.b32  	%r935, %r935, %r843;
	ld.global.u32 	%r844, [%rd8+144];
	xor.b32  	%r1118, %r1118, %r844;
	ld.global.u32 	%r845, [%rd8+148];
	xor.b32  	%r1117, %r1117, %r845;
	ld.global.u32 	%r846, [%rd8+152];
	xor.b32  	%r1116, %r1116, %r846;
	ld.global.u32 	%r847, [%rd8+156];
	xor.b32  	%r931, %r931, %r847;
$L__BB1_96:
	and.b32  	%r849, %r790, 256;
	setp.eq.s32 	%p54, %r849, 0;
	@%p54 bra 	$L__BB1_98;
	ld.global.u32 	%r850, [%rd8+160];
	xor.b32  	%r935, %r935, %r850;
	ld.global.u32 	%r851, [%rd8+164];
	xor.b32  	%r1118, %r1118, %r851;
	ld.global.u32 	%r852, [%rd8+168];
	xor.b32  	%r1117, %r1117, %r852;
	ld.global.u32 	%r853, [%rd8+172];
	xor.b32  	%r1116, %r1116, %r853;
	ld.global.u32 	%r854, [%rd8+176];
	xor.b32  	%r931, %r931, %r854;
$L__BB1_98:
	and.b32  	%r856, %r790, 512;
	setp.eq.s32 	%p55, %r856, 0;
	@%p55 bra 	$L__BB1_100;
	ld.global.u32 	%r857, [%rd8+180];
	xor.b32  	%r935, %r935, %r857;
	ld.global.u32 	%r858, [%rd8+184];
	xor.b32  	%r1118, %r1118, %r858;
	ld.global.u32 	%r859, [%rd8+188];
	xor.b32  	%r1117, %r1117, %r859;
	ld.global.u32 	%r860, [%rd8+192];
	xor.b32  	%r1116, %r1116, %r860;
	ld.global.u32 	%r861, [%rd8+196];
	xor.b32  	%r931, %r931, %r861;
$L__BB1_100:
	and.b32  	%r863, %r790, 1024;
	setp.eq.s32 	%p56, %r863, 0;
	@%p56 bra 	$L__BB1_102;
	ld.global.u32 	%r864, [%rd8+200];
	xor.b32  	%r935, %r935, %r864;
	ld.global.u32 	%r865, [%rd8+204];
	xor.b32  	%r1118, %r1118, %r865;
	ld.global.u32 	%r866, [%rd8+208];
	xor.b32  	%r1117, %r1117, %r866;
	ld.global.u32 	%r867, [%rd8+212];
	xor.b32  	%r1116, %r1116, %r867;
	ld.global.u32 	%r868, [%rd8+216];
	xor.b32  	%r931, %r931, %r868;
$L__BB1_102:
	and.b32  	%r870, %r790, 2048;
	setp.eq.s32 	%p57, %r870, 0;
	@%p57 bra 	$L__BB1_104;
	ld.global.u32 	%r871, [%rd8+220];
	xor.b32  	%r935, %r935, %r871;
	ld.global.u32 	%r872, [%rd8+224];
	xor.b32  	%r1118, %r1118, %r872;
	ld.global.u32 	%r873, [%rd8+228];
	xor.b32  	%r1117, %r1117, %r873;
	ld.global.u32 	%r874, [%rd8+232];
	xor.b32  	%r1116, %r1116, %r874;
	ld.global.u32 	%r875, [%rd8+236];
	xor.b32  	%r931, %r931, %r875;
$L__BB1_104:
	and.b32  	%r877, %r790, 4096;
	setp.eq.s32 	%p58, %r877, 0;
	@%p58 bra 	$L__BB1_106;
	ld.global.u32 	%r878, [%rd8+240];
	xor.b32  	%r935, %r935, %r878;
	ld.global.u32 	%r879, [%rd8+244];
	xor.b32  	%r1118, %r1118, %r879;
	ld.global.u32 	%r880, [%rd8+248];
	xor.b32  	%r1117, %r1117, %r880;
	ld.global.u32 	%r881, [%rd8+252];
	xor.b32  	%r1116, %r1116, %r881;
	ld.global.u32 	%r882, [%rd8+256];
	xor.b32  	%r931, %r931, %r882;
$L__BB1_106:
	and.b32  	%r884, %r790, 8192;
	setp.eq.s32 	%p59, %r884, 0;
	@%p59 bra 	$L__BB1_108;
	ld.global.u32 	%r885, [%rd8+260];
	xor.b32  	%r935, %r935, %r885;
	ld.global.u32 	%r886, [%rd8+264];
	xor.b32  	%r1118, %r1118, %r886;
	ld.global.u32 	%r887, [%rd8+268];
	xor.b32  	%r1117, %r1117, %r887;
	ld.global.u32 	%r888, [%rd8+272];
	xor.b32  	%r1116, %r1116, %r888;
	ld.global.u32 	%r889, [%rd8+276];
	xor.b32  	%r931, %r931, %r889;
$L__BB1_108:
	and.b32  	%r891, %r790, 16384;
	setp.eq.s32 	%p60, %r891, 0;
	@%p60 bra 	$L__BB1_110;
	ld.global.u32 	%r892, [%rd8+280];
	xor.b32  	%r935, %r935, %r892;
	ld.global.u32 	%r893, [%rd8+284];
	xor.b32  	%r1118, %r1118, %r893;
	ld.global.u32 	%r894, [%rd8+288];
	xor.b32  	%r1117, %r1117, %r894;
	ld.global.u32 	%r895, [%rd8+292];
	xor.b32  	%r1116, %r1116, %r895;
	ld.global.u32 	%r896, [%rd8+296];
	xor.b32  	%r931, %r931, %r896;
$L__BB1_110:
	and.b32  	%r898, %r790, 32768;
	setp.eq.s32 	%p61, %r898, 0;
	@%p61 bra 	$L__BB1_112;
	ld.global.u32 	%r899, [%rd8+300];
	xor.b32  	%r935, %r935, %r899;
	ld.global.u32 	%r900, [%rd8+304];
	xor.b32  	%r1118, %r1118, %r900;
	ld.global.u32 	%r901, [%rd8+308];
	xor.b32  	%r1117, %r1117, %r901;
	ld.global.u32 	%r902, [%rd8+312];
	xor.b32  	%r1116, %r1116, %r902;
	ld.global.u32 	%r903, [%rd8+316];
	xor.b32  	%r931, %r931, %r903;
$L__BB1_112:
	add.s32 	%r1114, %r1114, 16;
	setp.ne.s32 	%p62, %r1114, 32;
	@%p62 bra 	$L__BB1_80;
	mad.lo.s32 	%r904, %r1108, -31, %r367;
	add.s32 	%r1108, %r904, 1;
	setp.ne.s32 	%p63, %r1108, 5;
	@%p63 bra 	$L__BB1_79;
	st.local.u32 	[%rd1+4], %r935;
	st.local.v2.u32 	[%rd1+8], {%r1118, %r1117};
	st.local.v2.u32 	[%rd1+16], {%r1116, %r931};
$L__BB1_115:
	shr.u64 	%rd26, %rd3, 2;
	add.s32 	%r918, %r918, 1;
	setp.gt.u64 	%p64, %rd3, 3;
	@%p64 bra 	$L__BB1_3;
$L__BB1_116:
	shr.u32 	%r905, %r935, 2;
	xor.b32  	%r906, %r905, %r935;
	shl.b32 	%r907, %r931, 4;
	shl.b32 	%r908, %r906, 1;
	xor.b32  	%r909, %r908, %r907;
	xor.b32  	%r910, %r909, %r906;
	xor.b32  	%r911, %r910, %r931;
	add.s32 	%r912, %r2, %r911;
	add.s32 	%r913, %r912, 362437;
	cvt.rzi.u32.f32 	%r914, %f1;
	rem.u32 	%r915, %r913, %r914;
	cvt.rn.f32.u32 	%f2, %r915;
	cvta.to.global.u64 	%rd23, %rd10;
	shl.b64 	%rd24, %rd2, 2;
	add.s64 	%rd25, %rd23, %rd24;
	st.global.f32 	[%rd25], %f2;
$L__BB1_117:
	ret;

}
	// .globl	generate_random_matrix_double
.visible .entry generate_random_matrix_double(
	.param .u64 .ptr .align 1 generate_random_matrix_double_param_0,
	.param .u32 generate_random_matrix_double_param_1,
	.param .u32 generate_random_matrix_double_param_2,
	.param .f64 generate_random_matrix_double_param_3
)
{
	.local .align 8 .b8 	__local_depot2[48];
	.reg .b64 	%SP;
	.reg .b64 	%SPL;
	.reg .pred 	%p<65>;
	.reg .b32 	%r<1199>;
	.reg .b64 	%rd<27>;
	.reg .b64 	%fd<3>;

	mov.u64 	%SPL, __local_depot2;
	ld.param.u64 	%rd10, [generate_random_matrix_double_param_0];
	ld.param.u32 	%r542, [generate_random_matrix_double_param_1];
	ld.param.u32 	%r541, [generate_random_matrix_double_param_2];
	ld.param.f64 	%fd1, [generate_random_matrix_double_param_3];
	mov.u32 	%r543, %ctaid.x;
	mov.u32 	%r544, %ntid.x;
	mov.u32 	%r545, %tid.x;
	mad.lo.s32 	%r1, %r543, %r544, %r545;
	setp.ge.s32 	%p1, %r1, %r542;
	@%p1 bra 	$L__BB2_117;
	add.u64 	%rd1, %SPL, 0;
	cvt.s64.s32 	%rd2, %r1;
	xor.b32  	%r546, %r541, -1429050551;
	mul.lo.s32 	%r547, %r546, 1099087573;
	setp.gt.s32 	%p2, %r541, -1;
	selp.b32 	%r548, -644748465, -1947113066, %p2;
	add.s32 	%r549, %r548, %r547;
	add.s32 	%r2, %r549, 6615241;
	add.s32 	%r935, %r547, 123456789;
	st.local.v2.u32 	[%rd1], {%r2, %r935};
	xor.b32  	%r550, %r547, 362436069;
	add.s32 	%r551, %r548, 521288629;
	st.local.v2.u32 	[%rd1+8], {%r550, %r551};
	xor.b32  	%r552, %r548, 88675123;
	add.s32 	%r931, %r547, 5783321;
	st.local.v2.u32 	[%rd1+16], {%r552, %r931};
	setp.eq.s32 	%p3, %r1, 0;
	@%p3 bra 	$L__BB2_116;
	mov.b32 	%r918, 0;
	mov.u64 	%rd13, precalc_xorwow_matrix;
	mov.u64 	%rd26, %rd2;
$L__BB2_3:
	mov.u64 	%rd3, %rd26;
	and.b64  	%rd4, %rd3, 3;
	setp.eq.s64 	%p4, %rd4, 0;
	@%p4 bra 	$L__BB2_115;
	mul.wide.u32 	%rd12, %r918, 3200;
	add.s64 	%rd5, %rd13, %rd12;
	mov.b32 	%r931, 0;
	mov.u32 	%r932, %r931;
	mov.u32 	%r933, %r931;
	mov.u32 	%r934, %r931;
	mov.u32 	%r935, %r931;
	mov.u32 	%r924, %r931;
$L__BB2_5:
	mul.wide.u32 	%rd14, %r924, 4;
	add.s64 	%rd15, %rd1, %rd14;
	ld.local.u32 	%r14, [%rd15+4];
	shl.b32 	%r15, %r924, 5;
	mov.b32 	%r930, 0;
$L__BB2_6:
	.pragma "nounroll";
	shr.u32 	%r556, %r14, %r930;
	and.b32  	%r557, %r556, 1;
	setp.eq.b32 	%p5, %r557, 1;
	not.pred 	%p6, %p5;
	add.s32 	%r558, %r15, %r930;
	mul.lo.s32 	%r559, %r558, 5;
	mul.wide.u32 	%rd16, %r559, 4;
	add.s64 	%rd6, %rd5, %rd16;
	@%p6 bra 	$L__BB2_8;
	ld.global.u32 	%r560, [%rd6];
	xor.b32  	%r935, %r935, %r560;
	ld.global.u32 	%r561, [%rd6+4];
	xor.b32  	%r934, %r934, %r561;
	ld.global.u32 	%r562, [%rd6+8];
	xor.b32  	%r933, %r933, %r562;
	ld.global.u32 	%r563, [%rd6+12];
	xor.b32  	%r932, %r932, %r563;
	ld.global.u32 	%r564, [%rd6+16];
	xor.b32  	%r931, %r931, %r564;
$L__BB2_8:
	and.b32  	%r566, %r556, 2;
	setp.eq.s32 	%p7, %r566, 0;
	@%p7 bra 	$L__BB2_10;
	ld.global.u32 	%r567, [%rd6+20];
	xor.b32  	%r935, %r935, %r567;
	ld.global.u32 	%r568, [%rd6+24];
	xor.b32  	%r934, %r934, %r568;
	ld.global.u32 	%r569, [%rd6+28];
	xor.b32  	%r933, %r933, %r569;
	ld.global.u32 	%r570, [%rd6+32];
	xor.b32  	%r932, %r932, %r570;
	ld.global.u32 	%r571, [%rd6+36];
	xor.b32  	%r931, %r931, %r571;
$L__BB2_10:
	and.b32  	%r573, %r556, 4;
	setp.eq.s32 	%p8, %r573, 0;
	@%p8 bra 	$L__BB2_12;
	ld.global.u32 	%r574, [%rd6+40];
	xor.b32  	%r935, %r935, %r574;
	ld.global.u32 	%r575, [%rd6+44];
	xor.b32  	%r934, %r934, %r575;
	ld.global.u32 	%r576, [%rd6+48];
	xor.b32  	%r933, %r933, %r576;
	ld.global.u32 	%r577, [%rd6+52];
	xor.b32  	%r932, %r932, %r577;
	ld.global.u32 	%r578, [%rd6+56];
	xor.b32  	%r931, %r931, %r578;
$L__BB2_12:
	and.b32  	%r580, %r556, 8;
	setp.eq.s32 	%p9, %r580, 0;
	@%p9 bra 	$L__BB2_14;
	ld.global.u32 	%r581, [%rd6+60];
	xor.b32  	%r935, %r935, %r581;
	ld.global.u32 	%r582, [%rd6+64];
	xor.b32  	%r934, %r934, %r582;
	ld.global.u32 	%r583, [%rd6+68];
	xor.b32  	%r933, %r933, %r583;
	ld.global.u32 	%r584, [%rd6+72];
	xor.b32  	%r932, %r932, %r584;
	ld.global.u32 	%r585, [%rd6+76];
	xor.b32  	%r931, %r931, %r585;
$L__BB2_14:
	and.b32  	%r587, %r556, 16;
	setp.eq.s32 	%p10, %r587, 0;
	@%p10 bra 	$L__BB2_16;
	ld.global.u32 	%r588, [%rd6+80];
	xor.b32  	%r935, %r935, %r588;
	ld.global.u32 	%r589, [%rd6+84];
	xor.b32  	%r934, %r934, %r589;
	ld.global.u32 	%r590, [%rd6+88];
	xor.b32  	%r933, %r933, %r590;
	ld.global.u32 	%r591, [%rd6+92];
	xor.b32  	%r932, %r932, %r591;
	ld.global.u32 	%r592, [%rd6+96];
	xor.b32  	%r931, %r931, %r592;
$L__BB2_16:
	and.b32  	%r594, %r556, 32;
	setp.eq.s32 	%p11, %r594, 0;
	@%p11 bra 	$L__BB2_18;
	ld.global.u32 	%r595, [%rd6+100];
	xor.b32  	%r935, %r935, %r595;
	ld.global.u32 	%r596, [%rd6+104];
	xor.b32  	%r934, %r934, %r596;
	ld.global.u32 	%r597, [%rd6+108];
	xor.b32  	%r933, %r933, %r597;
	ld.global.u32 	%r598, [%rd6+112];
	xor.b32  	%r932, %r932, %r598;
	ld.global.u32 	%r599, [%rd6+116];
	xor.b32  	%r931, %r931, %r599;
$L__BB2_18:
	and.b32  	%r601, %r556, 64;
	setp.eq.s32 	%p12, %r601, 0;
	@%p12 bra 	$L__BB2_20;
	ld.global.u32 	%r602, [%rd6+120];
	xor.b32  	%r935, %r935, %r602;
	ld.global.u32 	%r603, [%rd6+124];
	xor.b32  	%r934, %r934, %r603;
	ld.global.u32 	%r604, [%rd6+128];
	xor.b32  	%r933, %r933, %r604;
	ld.global.u32 	%r605, [%rd6+132];
	xor.b32  	%r932, %r932, %r605;
	ld.global.u32 	%r606, [%rd6+136];
	xor.b32  	%r931, %r931, %r606;
$L__BB2_20:
	and.b32  	%r608, %r556, 128;
	setp.eq.s32 	%p13, %r608, 0;
	@%p13 bra 	$L__BB2_22;
	ld.global.u32 	%r609, [%rd6+140];
	xor.b32  	%r935, %r935, %r609;
	ld.global.u32 	%r610, [%rd6+144];
	xor.b32  	%r934, %r934, %r610;
	ld.global.u32 	%r611, [%rd6+148];
	xor.b32  	%r933, %r933, %r611;
	ld.global.u32 	%r612, [%rd6+152];
	xor.b32  	%r932, %r932, %r612;
	ld.global.u32 	%r613, [%rd6+156];
	xor.b32  	%r931, %r931, %r613;
$L__BB2_22:
	and.b32  	%r615, %r556, 256;
	setp.eq.s32 	%p14, %r615, 0;
	@%p14 bra 	$L__BB2_24;
	ld.global.u32 	%r616, [%rd6+160];
	xor.b32  	%r935, %r935, %r616;
	ld.global.u32 	%r617, [%rd6+164];
	xor.b32  	%r934, %r934, %r617;
	ld.global.u32 	%r618, [%rd6+168];
	xor.b32  	%r933, %r933, %r618;
	ld.global.u32 	%r619, [%rd6+172];
	xor.b32  	%r932, %r932, %r619;
	ld.global.u32 	%r620, [%rd6+176];
	xor.b32  	%r931, %r931, %r620;
$L__BB2_24:
	and.b32  	%r622, %r556, 512;
	setp.eq.s32 	%p15, %r622, 0;
	@%p15 bra 	$L__BB2_26;
	ld.global.u32 	%r623, [%rd6+180];
	xor.b32  	%r935, %r935, %r623;
	ld.global.u32 	%r624, [%rd6+184];
	xor.b32  	%r934, %r934, %r624;
	ld.global.u32 	%r625, [%rd6+188];
	xor.b32  	%r933, %r933, %r625;
	ld.global.u32 	%r626, [%rd6+192];
	xor.b32  	%r932, %r932, %r626;
	ld.global.u32 	%r627, [%rd6+196];
	xor.b32  	%r931, %r931, %r627;
$L__BB2_26:
	and.b32  	%r629, %r556, 1024;
	setp.eq.s32 	%p16, %r629, 0;
	@%p16 bra 	$L__BB2_28;
	ld.global.u32 	%r630, [%rd6+200];
	xor.b32  	%r935, %r935, %r630;
	ld.global.u32 	%r631, [%rd6+204];
	xor.b32  	%r934, %r934, %r631;
	ld.global.u32 	%r632, [%rd6+208];
	xor.b32  	%r933, %r933, %r632;
	ld.global.u32 	%r633, [%rd6+212];
	xor.b32  	%r932, %r932, %r633;
	ld.global.u32 	%r634, [%rd6+216];
	xor.b32  	%r931, %r931, %r634;
$L__BB2_28:
	and.b32  	%r636, %r556, 2048;
	setp.eq.s32 	%p17, %r636, 0;
	@%p17 bra 	$L__BB2_30;
	ld.global.u32 	%r637, [%rd6+220];
	xor.b32  	%r935, %r935, %r637;
	ld.global.u32 	%r638, [%rd6+224];
	xor.b32  	%r934, %r934, %r638;
	ld.global.u32 	%r639, [%rd6+228];
	xor.b32  	%r933, %r933, %r639;
	ld.global.u32 	%r640, [%rd6+232];
	xor.b32  	%r932, %r932, %r640;
	ld.global.u32 	%r641, [%rd6+236];
	xor.b32  	%r931, %r931, %r641;
$L__BB2_30:
	and.b32  	%r643, %r556, 4096;
	setp.eq.s32 	%p18, %r643, 0;
	@%p18 bra 	$L__BB2_32;
	ld.global.u32 	%r644, [%rd6+240];
	xor.b32  	%r935, %r935, %r644;
	ld.global.u32 	%r645, [%rd6+244];
	xor.b32  	%r934, %r934, %r645;
	ld.global.u32 	%r646, [%rd6+248];
	xor.b32  	%r933, %r933, %r646;
	ld.global.u32 	%r647, [%rd6+252];
	xor.b32  	%r932, %r932, %r647;
	ld.global.u32 	%r648, [%rd6+256];
	xor.b32  	%r931, %r931, %r648;
$L__BB2_32:
	and.b32  	%r650, %r556, 8192;
	setp.eq.s32 	%p19, %r650, 0;
	@%p19 bra 	$L__BB2_34;
	ld.global.u32 	%r651, [%rd6+260];
	xor.b32  	%r935, %r935, %r651;
	ld.global.u32 	%r652, [%rd6+264];
	xor.b32  	%r934, %r934, %r652;
	ld.global.u32 	%r653, [%rd6+268];
	xor.b32  	%r933, %r933, %r653;
	ld.global.u32 	%r654, [%rd6+272];
	xor.b32  	%r932, %r932, %r654;
	ld.global.u32 	%r655, [%rd6+276];
	xor.b32  	%r931, %r931, %r655;
$L__BB2_34:
	and.b32  	%r657, %r556, 16384;
	setp.eq.s32 	%p20, %r657, 0;
	@%p20 bra 	$L__BB2_36;
	ld.global.u32 	%r658, [%rd6+280];
	xor.b32  	%r935, %r935, %r658;
	ld.global.u32 	%r659, [%rd6+284];
	xor.b32  	%r934, %r934, %r659;
	ld.global.u32 	%r660, [%rd6+288];
	xor.b32  	%r933, %r933, %r660;
	ld.global.u32 	%r661, [%rd6+292];
	xor.b32  	%r932, %r932, %r661;
	ld.global.u32 	%r662, [%rd6+296];
	xor.b32  	%r931, %r931, %r662;
$L__BB2_36:
	and.b32  	%r664, %r556, 32768;
	setp.eq.s32 	%p21, %r664, 0;
	@%p21 bra 	$L__BB2_38;
	ld.global.u32 	%r665, [%rd6+300];
	xor.b32  	%r935, %r935, %r665;
	ld.global.u32 	%r666, [%rd6+304];
	xor.b32  	%r934, %r934, %r666;
	ld.global.u32 	%r667, [%rd6+308];
	xor.b32  	%r933, %r933, %r667;
	ld.global.u32 	%r668, [%rd6+312];
	xor.b32  	%r932, %r932, %r668;
	ld.global.u32 	%r669, [%rd6+316];
	xor.b32  	%r931, %r931, %r669;
$L__BB2_38:
	add.s32 	%r930, %r930, 16;
	setp.ne.s32 	%p22, %r930, 32;
	@%p22 bra 	$L__BB2_6;
	mad.lo.s32 	%r670, %r924, -31, %r15;
	add.s32 	%r924, %r670, 1;
	setp.ne.s32 	%p23, %r924, 5;
	@%p23 bra 	$L__BB2_5;
	st.local.u32 	[%rd1+4], %r935;
	st.local.v2.u32 	[%rd1+8], {%r934, %r933};
	st.local.v2.u32 	[%rd1+16], {%r932, %r931};
	setp.eq.s64 	%p24, %rd4, 1;
	@%p24 bra 	$L__BB2_115;
	mov.b32 	%r931, 0;
	mov.u32 	%r1024, %r931;
	mov.u32 	%r1025, %r931;
	mov.u32 	%r1026, %r931;
	mov.u32 	%r935, %r931;
	mov.u32 	%r1016, %r931;
$L__BB2_42:
	mul.wide.u32 	%rd17, %r1016, 4;
	add.s64 	%rd18, %rd1, %rd17;
	ld.local.u32 	%r190, [%rd18+4];
	shl.b32 	%r191, %r1016, 5;
	mov.b32 	%r1022, 0;
$L__BB2_43:
	.pragma "nounroll";
	shr.u32 	%r673, %r190, %r1022;
	and.b32  	%r674, %r673, 1;
	setp.eq.b32 	%p25, %r674, 1;
	not.pred 	%p26, %p25;
	add.s32 	%r675, %r191, %r1022;
	mul.lo.s32 	%r676, %r675, 5;
	mul.wide.u32 	%rd19, %r676, 4;
	add.s64 	%rd7, %rd5, %rd19;
	@%p26 bra 	$L__BB2_45;
	ld.global.u32 	%r677, [%rd7];
	xor.b32  	%r935, %r935, %r677;
	ld.global.u32 	%r678, [%rd7+4];
	xor.b32  	%r1026, %r1026, %r678;
	ld.global.u32 	%r679, [%rd7+8];
	xor.b32  	%r1025, %r1025, %r679;
	ld.global.u32 	%r680, [%rd7+12];
	xor.b32  	%r1024, %r1024, %r680;
	ld.global.u32 	%r681, [%rd7+16];
	xor.b32  	%r931, %r931, %r681;
$L__BB2_45:
	and.b32  	%r683, %r673, 2;
	setp.eq.s32 	%p27, %r683, 0;
	@%p27 bra 	$L__BB2_47;
	ld.global.u32 	%r684, [%rd7+20];
	xor.b32  	%r935, %r935, %r684;
	ld.global.u32 	%r685, [%rd7+24];
	xor.b32  	%r1026, %r1026, %r685;
	ld.global.u32 	%r686, [%rd7+28];
	xor.b32  	%r1025, %r1025, %r686;
	ld.global.u32 	%r687, [%rd7+32];
	xor.b32  	%r1024, %r1024, %r687;
	ld.global.u32 	%r688, [%rd7+36];
	xor.b32  	%r931, %r931, %r688;
$L__BB2_47:
	and.b32  	%r690, %r673, 4;
	setp.eq.s32 	%p28, %r690, 0;
	@%p28 bra 	$L__BB2_49;
	ld.global.u32 	%r691, [%rd7+40];
	xor.b32  	%r935, %r935, %r691;
	ld.global.u32 	%r692, [%rd7+44];
	xor.b32  	%r1026, %r1026, %r692;
	ld.global.u32 	%r693, [%rd7+48];
	xor.b32  	%r1025, %r1025, %r693;
	ld.global.u32 	%r694, [%rd7+52];
	xor.b32  	%r1024, %r1024, %r694;
	ld.global.u32 	%r695, [%rd7+56];
	xor.b32  	%r931, %r931, %r695;
$L__BB2_49:
	and.b32  	%r697, %r673, 8;
	setp.eq.s32 	%p29, %r697, 0;
	@%p29 bra 	$L__BB2_51;
	ld.global.u32 	%r698, [%rd7+60];
	xor.b32  	%r935, %r935, %r698;
	ld.global.u32 	%r699, [%rd7+64];
	xor.b32  	%r1026, %r1026, %r699;
	ld.global.u32 	%r700, [%rd7+68];
	xor.b32  	%r1025, %r1025, %r700;
	ld.global.u32 	%r701, [%rd7+72];
	xor.b32  	%r1024, %r1024, %r701;
	ld.global.u32 	%r702, [%rd7+76];
	xor.b32  	%r931, %r931, %r702;
$L__BB2_51:
	and.b32  	%r704, %r673, 16;
	setp.eq.s32 	%p30, %r704, 0;
	@%p30 bra 	$L__BB2_53;
	ld.global.u32 	%r705, [%rd7+80];
	xor.b32  	%r935, %r935, %r705;
	ld.global.u32 	%r706, [%rd7+84];
	xor.b32  	%r1026, %r1026, %r706;
	ld.global.u32 	%r707, [%rd7+88];
	xor.b32  	%r1025, %r1025, %r707;
	ld.global.u32 	%r708, [%rd7+92];
	xor.b32  	%r1024, %r1024, %r708;
	ld.global.u32 	%r709, [%rd7+96];
	xor.b32  	%r931, %r931, %r709;
$L__BB2_53:
	and.b32  	%r711, %r673, 32;
	setp.eq.s32 	%p31, %r711, 0;
	@%p31 bra 	$L__BB2_55;
	ld.global.u32 	%r712, [%rd7+100];
	xor.b32  	%r935, %r935, %r712;
	ld.global.u32 	%r713, [%rd7+104];
	xor.b32  	%r1026, %r1026, %r713;
	ld.global.u32 	%r714, [%rd7+108];
	xor.b32  	%r1025, %r1025, %r714;
	ld.global.u32 	%r715, [%rd7+112];
	xor.b32  	%r1024, %r1024, %r715;
	ld.global.u32 	%r716, [%rd7+116];
	xor.b32  	%r931, %r931, %r716;
$L__BB2_55:
	and.b32  	%r718, %r673, 64;
	setp.eq.s32 	%p32, %r718, 0;
	@%p32 bra 	$L__BB2_57;
	ld.global.u32 	%r719, [%rd7+120];
	xor.b32  	%r935, %r935, %r719;
	ld.global.u32 	%r720, [%rd7+124];
	xor.b32  	%r1026, %r1026, %r720;
	ld.global.u32 	%r721, [%rd7+128];
	xor.b32  	%r1025, %r1025, %r721;
	ld.global.u32 	%r722, [%rd7+132];
	xor.b32  	%r1024, %r1024, %r722;
	ld.global.u32 	%r723, [%rd7+136];
	xor.b32  	%r931, %r931, %r723;
$L__BB2_57:
	and.b32  	%r725, %r673, 128;
	setp.eq.s32 	%p33, %r725, 0;
	@%p33 bra 	$L__BB2_59;
	ld.global.u32 	%r726, [%rd7+140];
	xor.b32  	%r935, %r935, %r726;
	ld.global.u32 	%r727, [%rd7+144];
	xor.b32  	%r1026, %r1026, %r727;
	ld.global.u32 	%r728, [%rd7+148];
	xor.b32  	%r1025, %r1025, %r728;
	ld.global.u32 	%r729, [%rd7+152];
	xor.b32  	%r1024, %r1024, %r729;
	ld.global.u32 	%r730, [%rd7+156];
	xor.b32  	%r931, %r931, %r730;
$L__BB2_59:
	and.b32  	%r732, %r673, 256;
	setp.eq.s32 	%p34, %r732, 0;
	@%p34 bra 	$L__BB2_61;
	ld.global.u32 	%r733, [%rd7+160];
	xor.b32  	%r935, %r935, %r733;
	ld.global.u32 	%r734, [%rd7+164];
	xor.b32  	%r1026, %r1026, %r734;
	ld.global.u32 	%r735, [%rd7+168];
	xor.b32  	%r1025, %r1025, %r735;
	ld.global.u32 	%r736, [%rd7+172];
	xor.b32  	%r1024, %r1024, %r736;
	ld.global.u32 	%r737, [%rd7+176];
	xor.b32  	%r931, %r931, %r737;
$L__BB2_61:
	and.b32  	%r739, %r673, 512;
	setp.eq.s32 	%p35, %r739, 0;
	@%p35 bra 	$L__BB2_63;
	ld.global.u32 	%r740, [%rd7+180];
	xor.b32  	%r935, %r935, %r740;
	ld.global.u32 	%r741, [%rd7+184];
	xor.b32  	%r1026, %r1026, %r741;
	ld.global.u32 	%r742, [%rd7+188];
	xor.b32  	%r1025, %r1025, %r742;
	ld.global.u32 	%r743, [%rd7+192];
	xor.b32  	%r1024, %r1024, %r743;
	ld.global.u32 	%r744, [%rd7+196];
	xor.b32  	%r931, %r931, %r744;
$L__BB2_63:
	and.b32  	%r746, %r673, 1024;
	setp.eq.s32 	%p36, %r746, 0;
	@%p36 bra 	$L__BB2_65;
	ld.global.u32 	%r747, [%rd7+200];
	xor.b32  	%r935, %r935, %r747;
	ld.global.u32 	%r748, [%rd7+204];
	xor.b32  	%r1026, %r1026, %r748;
	ld.global.u32 	%r749, [%rd7+208];
	xor.b32  	%r1025, %r1025, %r749;
	ld.global.u32 	%r750, [%rd7+212];
	xor.b32  	%r1024, %r1024, %r750;
	ld.global.u32 	%r751, [%rd7+216];
	xor.b32  	%r931, %r931, %r751;
$L__BB2_65:
	and.b32  	%r753, %r673, 2048;
	setp.eq.s32 	%p37, %r753, 0;
	@%p37 bra 	$L__BB2_67;
	ld.global.u32 	%r754, [%rd7+220];
	xor.b32  	%r935, %r935, %r754;
	ld.global.u32 	%r755, [%rd7+224];
	xor.b32  	%r1026, %r1026, %r755;
	ld.global.u32 	%r756, [%rd7+228];
	xor.b32  	%r1025, %r1025, %r756;
	ld.global.u32 	%r757, [%rd7+232];
	xor.b32  	%r1024, %r1024, %r757;
	ld.global.u32 	%r758, [%rd7+236];
	xor.b32  	%r931, %r931, %r758;
$L__BB2_67:
	and.b32  	%r760, %r673, 4096;
	setp.eq.s32 	%p38, %r760, 0;
	@%p38 bra 	$L__BB2_69;
	ld.global.u32 	%r761, [%rd7+240];
	xor.b32  	%r935, %r935, %r761;
	ld.global.u32 	%r762, [%rd7+244];
	xor.b32  	%r1026, %r1026, %r762;
	ld.global.u32 	%r763, [%rd7+248];
	xor.b32  	%r1025, %r1025, %r763;
	ld.global.u32 	%r764, [%rd7+252];
	xor.b32  	%r1024, %r1024, %r764;
	ld.global.u32 	%r765, [%rd7+256];
	xor.b32  	%r931, %r931, %r765;
$L__BB2_69:
	and.b32  	%r767, %r673, 8192;
	setp.eq.s32 	%p39, %r767, 0;
	@%p39 bra 	$L__BB2_71;
	ld.global.u32 	%r768, [%rd7+260];
	xor.b32  	%r935, %r935, %r768;
	ld.global.u32 	%r769, [%rd7+264];
	xor.b32  	%r1026, %r1026, %r769;
	ld.global.u32 	%r770, [%rd7+268];
	xor.b32  	%r1025, %r1025, %r770;
	ld.global.u32 	%r771, [%rd7+272];
	xor.b32  	%r1024, %r1024, %r771;
	ld.global.u32 	%r772, [%rd7+276];
	xor.b32  	%r931, %r931, %r772;
$L__BB2_71:
	and.b32  	%r774, %r673, 16384;
	setp.eq.s32 	%p40, %r774, 0;
	@%p40 bra 	$L__BB2_73;
	ld.global.u32 	%r775, [%rd7+280];
	xor.b32  	%r935, %r935, %r775;
	ld.global.u32 	%r776, [%rd7+284];
	xor.b32  	%r1026, %r1026, %r776;
	ld.global.u32 	%r777, [%rd7+288];
	xor.b32  	%r1025, %r1025, %r777;
	ld.global.u32 	%r778, [%rd7+292];
	xor.b32  	%r1024, %r1024, %r778;
	ld.global.u32 	%r779, [%rd7+296];
	xor.b32  	%r931, %r931, %r779;
$L__BB2_73:
	and.b32  	%r781, %r673, 32768;
	setp.eq.s32 	%p41, %r781, 0;
	@%p41 bra 	$L__BB2_75;
	ld.global.u32 	%r782, [%rd7+300];
	xor.b32  	%r935, %r935, %r782;
	ld.global.u32 	%r783, [%rd7+304];
	xor.b32  	%r1026, %r1026, %r783;
	ld.global.u32 	%r784, [%rd7+308];
	xor.b32  	%r1025, %r1025, %r784;
	ld.global.u32 	%r785, [%rd7+312];
	xor.b32  	%r1024, %r1024, %r785;
	ld.global.u32 	%r786, [%rd7+316];
	xor.b32  	%r931, %r931, %r786;
$L__BB2_75:
	add.s32 	%r1022, %r1022, 16;
	setp.ne.s32 	%p42, %r1022, 32;
	@%p42 bra 	$L__BB2_43;
	mad.lo.s32 	%r787, %r1016, -31, %r191;
	add.s32 	%r1016, %r787, 1;
	setp.ne.s32 	%p43, %r1016, 5;
	@%p43 bra 	$L__BB2_42;
	st.local.u32 	[%rd1+4], %r935;
	st.local.v2.u32 	[%rd1+8], {%r1026, %r1025};
	st.local.v2.u32 	[%rd1+16], {%r1024, %r931};
	setp.ne.s64 	%p44, %rd4, 3;
	@%p44 bra 	$L__BB2_115;
	mov.b32 	%r931, 0;
	mov.u32 	%r1116, %r931;
	mov.u32 	%r1117, %r931;
	mov.u32 	%r1118, %r931;
	mov.u32 	%r935, %r931;
	mov.u32 	%r1108, %r931;
$L__BB2_79:
	mul.wide.u32 	%rd20, %r1108, 4;
	add.s64 	%rd21, %rd1, %rd20;
	ld.local.u32 	%r366, [%rd21+4];
	shl.b32 	%r367, %r1108, 5;
	mov.b32 	%r1114, 0;
$L__BB2_80:
	.pragma "nounroll";
	shr.u32 	%r790, %r366, %r1114;
	and.b32  	%r791, %r790, 1;
	setp.eq.b32 	%p45, %r791, 1;
	not.pred 	%p46, %p45;
	add.s32 	%r792, %r367, %r1114;
	mul.lo.s32 	%r793, %r792, 5;
	mul.wide.u32 	%rd22, %r793, 4;
	add.s64 	%rd8, %rd5, %rd22;
	@%p46 bra 	$L__BB2_82;
	ld.global.u32 	%r794, [%rd8];
	xor.b32  	%r935, %r935, %r794;
	ld.global.u32 	%r795, [%rd8+4];
	xor.b32  	%r1118, %r1118, %r795;
	ld.global.u32 	%r796, [%rd8+8];
	xor.b32  	%r1117, %r1117, %r796;
	ld.global.u32 	%r797, [%rd8+12];
	xor.b32  	%r1116, %r1116, %r797;
	ld.global.u32 	%r798, [%rd8+16];
	xor.b32  	%r931, %r931, %r798;
$L__BB2_82:
	and.b32  	%r800, %r790, 2;
	setp.eq.s32 	%p47, %r800, 0;
	@%p47 bra 	$L__BB2_84;
	ld.global.u32 	%r801, [%rd8+20];
	xor.b32  	%r935, %r935, %r801;
	ld.global.u32 	%r802, [%rd8+24];
	xor.b32  	%r1118, %r1118, %r802;
	ld.global.u32 	%r803, [%rd8+28];
	xor.b32  	%r1117, %r1117, %r803;
	ld.global.u32 	%r804, [%rd8+32];
	xor.b32  	%r1116, %r1116, %r804;
	ld.global.u32 	%r805, [%rd8+36];
	xor.b32  	%r931, %r931, %r805;
$L__BB2_84:
	and.b32  	%r807, %r790, 4;
	setp.eq.s32 	%p48, %r807, 0;
	@%p48 bra 	$L__BB2_86;
	ld.global.u32 	%r808, [%rd8+40];
	xor.b32  	%r935, %r935, %r808;
	ld.global.u32 	%r809, [%rd8+44];
	xor.b32  	%r1118, %r1118, %r809;
	ld.global.u32 	%r810, [%rd8+48];
	xor.b32  	%r1117, %r1117, %r810;
	ld.global.u32 	%r811, [%rd8+52];
	xor.b32  	%r1116, %r1116, %r811;
	ld.global.u32 	%r812, [%rd8+56];
	xor.b32  	%r931, %r931, %r812;
$L__BB2_86:
	and.b32  	%r814, %r790, 8;
	setp.eq.s32 	%p49, %r814, 0;
	@%p49 bra 	$L__BB2_88;
	ld.global.u32 	%r815, [%rd8+60];
	xor.b32  	%r935, %r935, %r815;
	ld.global.u32 	%r816, [%rd8+64];
	xor.b32  	%r1118, %r1118, %r816;
	ld.global.u32 	%r817, [%rd8+68];
	xor.b32  	%r1117, %r1117, %r817;
	ld.global.u32 	%r818, [%rd8+72];
	xor.b32  	%r1116, %r1116, %r818;
	ld.global.u32 	%r819, [%rd8+76];
	xor.b32  	%r931, %r931, %r819;
$L__BB2_88:
	and.b32  	%r821, %r790, 16;
	setp.eq.s32 	%p50, %r821, 0;
	@%p50 bra 	$L__BB2_90;
	ld.global.u32 	%r822, [%rd8+80];
	xor.b32  	%r935, %r935, %r822;
	ld.global.u32 	%r823, [%rd8+84];
	xor.b32  	%r1118, %r1118, %r823;
	ld.global.u32 	%r824, [%rd8+88];
	xor.b32  	%r1117, %r1117, %r824;
	ld.global.u32 	%r825, [%rd8+92];
	xor.b32  	%r1116, %r1116, %r825;
	ld.global.u32 	%r826, [%rd8+96];
	xor.b32  	%r931, %r931, %r826;
$L__BB2_90:
	and.b32  	%r828, %r790, 32;
	setp.eq.s32 	%p51, %r828, 0;
	@%p51 bra 	$L__BB2_92;
	ld.global.u32 	%r829, [%rd8+100];
	xor.b32  	%r935, %r935, %r829;
	ld.global.u32 	%r830, [%rd8+104];
	xor.b32  	%r1118, %r1118, %r830;
	ld.global.u32 	%r831, [%rd8+108];
	xor.b32  	%r1117, %r1117, %r831;
	ld.global.u32 	%r832, [%rd8+112];
	xor.b32  	%r1116, %r1116, %r832;
	ld.global.u32 	%r833, [%rd8+116];
	xor.b32  	%r931, %r931, %r833;
$L__BB2_92:
	and.b32  	%r835, %r790, 64;
	setp.eq.s32 	%p52, %r835, 0;
	@%p52 bra 	$L__BB2_94;
	ld.global.u32 	%r836, [%rd8+120];
	xor.b32  	%r935, %r935, %r836;
	ld.global.u32 	%r837, [%rd8+124];
	xor.b32  	%r1118, %r1118, %r837;
	ld.global.u32 	%r838, [%rd8+128];
	xor.b32  	%r1117, %r1117, %r838;
	ld.global.u32 	%r839, [%rd8+132];
	xor.b32  	%r1116, %r1116, %r839;
	ld.global.u32 	%r840, [%rd8+136];
	xor.b32  	%r931, %r931, %r840;
$L__BB2_94:
	and.b32  	%r842, %r790, 128;
	setp.eq.s32 	%p53, %r842, 0;
	@%p53 bra 	$L__BB2_96;
	ld.global.u32 	%r843, [%rd8+140];
	xor.b32  	%r935, %r935, %r843;
	ld.global.u32 	%r844, [%rd8+144];
	xor.b32  	%r1118, %r1118, %r844;
	ld.global.u32 	%r845, [%rd8+148];
	xor.b32  	%r1117, %r1117, %r845;
	ld.global.u32 	%r846, [%rd8+152];
	xor.b32  	%r1116, %r1116, %r846;
	ld.global.u32 	%r847, [%rd8+156];
	xor.b32  	%r931, %r931, %r847;
$L__BB2_96:
	and.b32  	%r849, %r790, 256;
	setp.eq.s32 	%p54, %r849, 0;
	@%p54 bra 	$L__BB2_98;
	ld.global.u32 	%r850, [%rd8+160];
	xor.b32  	%r935, %r935, %r850;
	ld.global.u32 	%r851, [%rd8+164];
	xor.b32  	%r1118, %r1118, %r851;
	ld.global.u32 	%r852, [%rd8+168];
	xor.b32  	%r1117, %r1117, %r852;
	ld.global.u32 	%r853, [%rd8+172];
	xor.b32  	%r1116, %r1116, %r853;
	ld.global.u32 	%r854, [%rd8+176];
	xor.b32  	%r931, %r931, %r854;
$L__BB2_98:
	and.b32  	%r856, %r790, 512;
	setp.eq.s32 	%p55, %r856, 0;
	@%p55 bra 	$L__BB2_100;
	ld.global.u32 	%r857, [%rd8+180];
	xor.b32  	%r935, %r935, %r857;
	ld.global.u32 	%r858, [%rd8+184];
	xor.b32  	%r1118, %r1118, %r858;
	ld.global.u32 	%r859, [%rd8+188];
	xor.b32  	%r1117, %r1117, %r859;
	ld.global.u32 	%r860, [%rd8+192];
	xor.b32  	%r1116, %r1116, %r860;
	ld.global.u32 	%r861, [%rd8+196];
	xor.b32  	%r931, %r931, %r861;
$L__BB2_100:
	and.b32  	%r863, %r790, 1024;
	setp.eq.s32 	%p56, %r863, 0;
	@%p56 bra 	$L__BB2_102;
	ld.global.u32 	%r864, [%rd8+200];
	xor.b32  	%r935, %r935, %r864;
	ld.global.u32 	%r865, [%rd8+204];
	xor.b32  	%r1118, %r1118, %r865;
	ld.global.u32 	%r866, [%rd8+208];
	xor.b32  	%r1117, %r1117, %r866;
	ld.global.u32 	%r867, [%rd8+212];
	xor.b32  	%r1116, %r1116, %r867;
	ld.global.u32 	%r868, [%rd8+216];
	xor.b32  	%r931, %r931, %r868;
$L__BB2_102:
	and.b32  	%r870, %r790, 2048;
	setp.eq.s32 	%p57, %r870, 0;
	@%p57 bra 	$L__BB2_104;
	ld.global.u32 	%r871, [%rd8+220];
	xor.b32  	%r935, %r935, %r871;
	ld.global.u32 	%r872, [%rd8+224];
	xor.b32  	%r1118, %r1118, %r872;
	ld.global.u32 	%r873, [%rd8+228];
	xor.b32  	%r1117, %r1117, %r873;
	ld.global.u32 	%r874, [%rd8+232];
	xor.b32  	%r1116, %r1116, %r874;
	ld.global.u32 	%r875, [%rd8+236];
	xor.b32  	%r931, %r931, %r875;
$L__BB2_104:
	and.b32  	%r877, %r790, 4096;
	setp.eq.s32 	%p58, %r877, 0;
	@%p58 bra 	$L__BB2_106;
	ld.global.u32 	%r878, [%rd8+240];
	xor.b32  	%r935, %r935, %r878;
	ld.global.u32 	%r879, [%rd8+244];
	xor.b32  	%r1118, %r1118, %r879;
	ld.global.u32 	%r880, [%rd8+248];
	xor.b32  	%r1117, %r1117, %r880;
	ld.global.u32 	%r881, [%rd8+252];
	xor.b32  	%r1116, %r1116, %r881;
	ld.global.u32 	%r882, [%rd8+256];
	xor.b32  	%r931, %r931, %r882;
$L__BB2_106:
	and.b32  	%r884, %r790, 8192;
	setp.eq.s32 	%p59, %r884, 0;
	@%p59 bra 	$L__BB2_108;
	ld.global.u32 	%r885, [%rd8+260];
	xor.b32  	%r935, %r935, %r885;
	ld.global.u32 	%r886, [%rd8+264];
	xor.b32  	%r1118, %r1118, %r886;
	ld.global.u32 	%r887, [%rd8+268];
	xor.b32  	%r1117, %r1117, %r887;
	ld.global.u32 	%r888, [%rd8+272];
	xor.b32  	%r1116, %r1116, %r888;
	ld.global.u32 	%r889, [%rd8+276];
	xor.b32  	%r931, %r931, %r889;
$L__BB2_108:
	and.b32  	%r891, %r790, 16384;
	setp.eq.s32 	%p60, %r891, 0;
	@%p60 bra 	$L__BB2_110;
	ld.global.u32 	%r892, [%rd8+280];
	xor.b32  	%r935, %r935, %r892;
	ld.global.u32 	%r893, [%rd8+284];
	xor.b32  	%r1118, %r1118, %r893;
	ld.global.u32 	%r894, [%rd8+288];
	xor.b32  	%r1117, %r1117, %r894;
	ld.global.u32 	%r895, [%rd8+292];
	xor.b32  	%r1116, %r1116, %r895;
	ld.global.u32 	%r896, [%rd8+296];
	xor.b32  	%r931, %r931, %r896;
$L__BB2_110:
	and.b32  	%r898, %r790, 32768;
	setp.eq.s32 	%p61, %r898, 0;
	@%p61 bra 	$L__BB2_112;
	ld.global.u32 	%r899, [%rd8+300];
	xor.b32  	%r935, %r935, %r899;
	ld.global.u32 	%r900, [%rd8+304];
	xor.b32  	%r1118, %r1118, %r900;
	ld.global.u32 	%r901, [%rd8+308];
	xor.b32  	%r1117, %r1117, %r901;
	ld.global.u32 	%r902, [%rd8+312];
	xor.b32  	%r1116, %r1116, %r902;
	ld.global.u32 	%r903, [%rd8+316];
	xor.b32  	%r931, %r931, %r903;
$L__BB2_112:
	add.s32 	%r1114, %r1114, 16;
	setp.ne.s32 	%p62, %r1114, 32;
	@%p62 bra 	$L__BB2_80;
	mad.lo.s32 	%r904, %r1108, -31, %r367;
	add.s32 	%r1108, %r904, 1;
	setp.ne.s32 	%p63, %r1108, 5;
	@%p63 bra 	$L__BB2_79;
	st.local.u32 	[%rd1+4], %r935;
	st.local.v2.u32 	[%rd1+8], {%r1118, %r1117};
	st.local.v2.u32 	[%rd1+16], {%r1116, %r931};
$L__BB2_115:
	shr.u64 	%rd26, %rd3, 2;
	add.s32 	%r918, %r918, 1;
	setp.gt.u64 	%p64, %rd3, 3;
	@%p64 bra 	$L__BB2_3;
$L__BB2_116:
	shr.u32 	%r905, %r935, 2;
	xor.b32  	%r906, %r905, %r935;
	shl.b32 	%r907, %r931, 4;
	shl.b32 	%r908, %r906, 1;
	xor.b32  	%r909, %r908, %r907;
	xor.b32  	%r910, %r909, %r906;
	xor.b32  	%r911, %r910, %r931;
	add.s32 	%r912, %r2, %r911;
	add.s32 	%r913, %r912, 362437;
	cvt.rzi.u32.f64 	%r914, %fd1;
	rem.u32 	%r915, %r913, %r914;
	cvt.rn.f64.u32 	%fd2, %r915;
	cvta.to.global.u64 	%rd23, %rd10;
	shl.b64 	%rd24, %rd2, 3;
	add.s64 	%rd25, %rd23, %rd24;
	st.global.f64 	[%rd25], %fd2;
$L__BB2_117:
	ret;

}


// ===== COMPILED SASS (sm_100) =====

	.target	sm_100

	.elftype	@"ET_EXEC"


//--------------------- .note.nv.tkinfo           --------------------------
	.section	.note.nv.tkinfo,"",@"SHT_NOTE"
	.sectionflags	@"SHF_NOTE_NV_TKINFO"
	.tkinfo
        /*0018*/ 	.word	0x00000002
        /*0030*/ 	.string	""
        /*0030*/ 	.string	"ptxas"
        /*0030*/ 	.string	"Cuda compilation tools, release 13.0, V13.0.88"
        /*0030*/ 	.string	"Build cuda_13.0.r13.0/compiler.36424714_0"
        /*0030*/ 	.string	"-arch sm_100 -m 64 "



//--------------------- .note.nv.cuinfo           --------------------------
	.section	.note.nv.cuinfo,"",@"SHT_NOTE"
	.sectionflags	@"SHF_NOTE_NV_CUINFO"
        /*0018*/ 	.short	0x0002
        /*001a*/ 	.short	0x0064
        /*001c*/ 	.short	0x0082
	.zero		2


//--------------------- .nv.info                  --------------------------
	.section	.nv.info,"",@"SHT_CUDA_INFO"
	.align	4


	//----- nvinfo : EIATTR_REGCOUNT
	.align		4
        /*0000*/ 	.byte	0x04, 0x2f
        /*0002*/ 	.short	(.L_10 - .L_9)
	.align		4
.L_9:
        /*0004*/ 	.word	index@(generate_random_matrix)
        /*0008*/ 	.word	0x0000001f


	//----- nvinfo : EIATTR_FRAME_SIZE
	.align		4
.L_10:
        /*000c*/ 	.byte	0x04, 0x11
        /*000e*/ 	.short	(.L_12 - .L_11)
	.align		4
.L_11:
        /*0010*/ 	.word	index@(generate_random_matrix)
        /*0014*/ 	.word	0x00000030


	//----- nvinfo : EIATTR_REGCOUNT
	.align		4
.L_12:
        /*0018*/ 	.byte	0x04, 0x2f
        /*001a*/ 	.short	(.L_14 - .L_13)
	.align		4
.L_13:
        /*001c*/ 	.word	index@(generate_random_matrix_float)
        /*0020*/ 	.word	0x0000001f


	//----- nvinfo : EIATTR_FRAME_SIZE
	.align		4
.L_14:
        /*0024*/ 	.byte	0x04, 0x11
        /*0026*/ 	.short	(.L_16 - .L_15)
	.align		4
.L_15:
        /*0028*/ 	.word	index@(generate_random_matrix_float)
        /*002c*/ 	.word	0x00000030


	//----- nvinfo : EIATTR_REGCOUNT
	.align		4
.L_16:
        /*0030*/ 	.byte	0x04, 0x2f
        /*0032*/ 	.short	(.L_18 - .L_17)
	.align		4
.L_17:
        /*0034*/ 	.word	index@(generate_random_matrix_double)
        /*0038*/ 	.word	0x0000001f


	//----- nvinfo : EIATTR_FRAME_SIZE
	.align		4
.L_18:
        /*003c*/ 	.byte	0x04, 0x11
        /*003e*/ 	.short	(.L_20 - .L_19)
	.align		4
.L_19:
        /*0040*/ 	.word	index@(generate_random_matrix_double)
        /*0044*/ 	.word	0x00000030


	//----- nvinfo : EIATTR_MIN_STACK_SIZE
	.align		4
.L_20:
        /*0048*/ 	.byte	0x04, 0x12
        /*004a*/ 	.short	(.L_22 - .L_21)
	.align		4
.L_21:
        /*004c*/ 	.word	index@(generate_random_matrix_double)
        /*0050*/ 	.word	0x00000030


	//----- nvinfo : EIATTR_MIN_STACK_SIZE
	.align		4
.L_22:
        /*0054*/ 	.byte	0x04, 0x12
        /*0056*/ 	.short	(.L_24 - .L_23)
	.align		4
.L_23:
        /*0058*/ 	.word	index@(generate_random_matrix_float)
        /*005c*/ 	.word	0x00000030


	//----- nvinfo : EIATTR_MIN_STACK_SIZE
	.align		4
.L_24:
        /*0060*/ 	.byte	0x04, 0x12
        /*0062*/ 	.short	(.L_26 - .L_25)
	.align		4
.L_25:
        /*0064*/ 	.word	index@(generate_random_matrix)
        /*0068*/ 	.word	0x00000030
.L_26:


//--------------------- .nv.compat                --------------------------
	.section	.nv.compat,"",@"SHT_CUDA_COMPAT_INFO"
	.align	4
        /*0000*/ 	.byte	0x02, 0x09, 0x00, 0x00, 0x02, 0x02, 0x01, 0x00, 0x02, 0x05, 0x05, 0x00, 0x03, 0x07, 0x01, 0x01
        /*0010*/ 	.byte	0x02, 0x03, 0x00, 0x00, 0x02, 0x06, 0x01, 0x00, 0x04, 0x0b, 0x08, 0x00, 0x09, 0x00, 0x00, 0x00
        /*0020*/ 	.byte	0x00, 0x00, 0x00, 0x00


//--------------------- .nv.info.generate_random_matrix_double --------------------------
	.section	.nv.info.generate_random_matrix_double,"",@"SHT_CUDA_INFO"
	.sectionflags	@""
	.align	4


	//----- nvinfo : EIATTR_CUDA_API_VERSION
	.align		4
        /*0000*/ 	.byte	0x04, 0x37
        /*0002*/ 	.short	(.L_28 - .L_27)
.L_27:
        /*0004*/ 	.word	0x00000082


	//----- nvinfo : EIATTR_KPARAM_INFO
	.align		4
.L_28:
        /*0008*/ 	.byte	0x04, 0x17
        /*000a*/ 	.short	(.L_30 - .L_29)
.L_29:
        /*000c*/ 	.word	0x00000000
        /*0010*/ 	.short	0x0003
        /*0012*/ 	.short	0x0010
        /*0014*/ 	.byte	0x00, 0xf0, 0x21, 0x00


	//----- nvinfo : EIATTR_KPARAM_INFO
	.align		4
.L_30:
        /*0018*/ 	.byte	0x04, 0x17
        /*001a*/ 	.short	(.L_32 - .L_31)
.L_31:
        /*001c*/ 	.word	0x00000000
        /*0020*/ 	.short	0x0002
        /*0022*/ 	.short	0x000c
        /*0024*/ 	.byte	0x00, 0xf0, 0x11, 0x00


	//----- nvinfo : EIATTR_KPARAM_INFO
	.align		4
.L_32:
        /*0028*/ 	.byte	0x04, 0x17
        /*002a*/ 	.short	(.L_34 - .L_33)
.L_33:
        /*002c*/ 	.word	0x00000000
        /*0030*/ 	.short	0x0001
        /*0032*/ 	.short	0x0008
        /*0034*/ 	.byte	0x00, 0xf0, 0x11, 0x00


	//----- nvinfo : EIATTR_KPARAM_INFO
	.align		4
.L_34:
        /*0038*/ 	.byte	0x04, 0x17
        /*003a*/ 	.short	(.L_36 - .L_35)
.L_35:
        /*003c*/ 	.word	0x00000000
        /*0040*/ 	.short	0x0000
        /*0042*/ 	.short	0x0000
        /*0044*/ 	.byte	0x00, 0xf5, 0x21, 0x00


	//----- nvinfo : EIATTR_SPARSE_MMA_MASK
	.align		4
.L_36:
        /*0048*/ 	.byte	0x03, 0x50
        /*004a*/ 	.short	0x0000


	//----- nvinfo : EIATTR_MAXREG_COUNT
	.align		4
        /*004c*/ 	.byte	0x03, 0x1b
        /*004e*/ 	.short	0x00ff


	//----- nvinfo : EIATTR_MERCURY_ISA_VERSION
	.align		4
        /*0050*/ 	.byte	0x03, 0x5f
        /*0052*/ 	.short	0x0101


	//----- nvinfo : EIATTR_VRC_CTA_INIT_COUNT
	.align		4
        /*0054*/ 	.byte	0x02, 0x4a
	.zero		1
	.zero		1


	//----- nvinfo : EIATTR_EXIT_INSTR_OFFSETS
	.align		4
        /*0058*/ 	.byte	0x04, 0x1c
        /*005a*/ 	.short	(.L_38 - .L_37)


	//   ....[0]....
.L_37:
        /*005c*/ 	.word	0x00000080


	//   ....[1]....
        /*0060*/ 	.word	0x00002930


	//----- nvinfo : EIATTR_CRS_STACK_SIZE
	.align		4
.L_38:
        /*0064*/ 	.byte	0x04, 0x1e
        /*0066*/ 	.short	(.L_40 - .L_39)
.L_39:
        /*0068*/ 	.word	0x00000000


	//----- nvinfo : EIATTR_CBANK_PARAM_SIZE
	.align		4
.L_40:
        /*006c*/ 	.byte	0x03, 0x19
        /*006e*/ 	.short	0x0018


	//----- nvinfo : EIATTR_PARAM_CBANK
	.align		4
        /*0070*/ 	.byte	0x04, 0x0a
        /*0072*/ 	.short	(.L_42 - .L_41)
	.align		4
.L_41:
        /*0074*/ 	.word	index@(.nv.constant0.generate_random_matrix_double)
        /*0078*/ 	.short	0x0380
        /*007a*/ 	.short	0x0018


	//----- nvinfo : EIATTR_SW_WAR
	.align		4
.L_42:
        /*007c*/ 	.byte	0x04, 0x36
        /*007e*/ 	.short	(.L_44 - .L_43)
.L_43:
        /*0080*/ 	.word	0x00000008
.L_44:


//--------------------- .nv.info.generate_random_matrix_float --------------------------
	.section	.nv.info.generate_random_matrix_float,"",@"SHT_CUDA_INFO"
	.sectionflags	@""
	.align	4


	//----- nvinfo : EIATTR_CUDA_API_VERSION
	.align		4
        /*0000*/ 	.byte	0x04, 0x37
        /*0002*/ 	.short	(.L_46 - .L_45)
.L_45:
        /*0004*/ 	.word	0x00000082


	//----- nvinfo : EIATTR_KPARAM_INFO
	.align		4
.L_46:
        /*0008*/ 	.byte	0x04, 0x17
        /*000a*/ 	.short	(.L_48 - .L_47)
.L_47:
        /*000c*/ 	.word	0x00000000
        /*0010*/ 	.short	0x0003
        /*0012*/ 	.short	0x0010
        /*0014*/ 	.byte	0x00, 0xf0, 0x11, 0x00


	//----- nvinfo : EIATTR_KPARAM_INFO
	.align		4
.L_48:
        /*0018*/ 	.byte	0x04, 0x17
        /*001a*/ 	.short	(.L_50 - .L_49)
.L_49:
        /*001c*/ 	.word	0x00000000
        /*0020*/ 	.short	0x0002
        /*0022*/ 	.short	0x000c
        /*0024*/ 	.byte	0x00, 0xf0, 0x11, 0x00


	//----- nvinfo : EIATTR_KPARAM_INFO
	.align		4
.L_50:
        /*0028*/ 	.byte	0x04, 0x17
        /*002a*/ 	.short	(.L_52 - .L_51)
.L_51:
        /*002c*/ 	.word	0x00000000
        /*0030*/ 	.short	0x0001
        /*0032*/ 	.short	0x0008
        /*0034*/ 	.byte	0x00, 0xf0, 0x11, 0x00


	//----- nvinfo : EIATTR_KPARAM_INFO
	.align		4
.L_52:
        /*0038*/ 	.byte	0x04, 0x17
        /*003a*/ 	.short	(.L_54 - .L_53)
.L_53:
        /*003c*/ 	.word	0x00000000
        /*0040*/ 	.short	0x0000
        /*0042*/ 	.short	0x0000
        /*0044*/ 	.byte	0x00, 0xf5, 0x21, 0x00


	//----- nvinfo : EIATTR_SPARSE_MMA_MASK
	.align		4
.L_54:
        /*0048*/ 	.byte	0x03, 0x50
        /*004a*/ 	.short	0x0000


	//----- nvinfo : EIATTR_MAXREG_COUNT
	.align		4
        /*004c*/ 	.byte	0x03, 0x1b
        /*004e*/ 	.short	0x00ff


	//----- nvinfo : EIATTR_MERCURY_ISA_VERSION
	.align		4
        /*0050*/ 	.byte	0x03, 0x5f
        /*0052*/ 	.short	0x0101


	//----- nvinfo : EIATTR_VRC_CTA_INIT_COUNT
	.align		4
        /*0054*/ 	.byte	0x02, 0x4a
	.zero		1
	.zero		1


	//----- nvinfo : EIATTR_EXIT_INSTR_OFFSETS
	.align		4
        /*0058*/ 	.byte	0x04, 0x1c
        /*005a*/ 	.short	(.L_56 - .L_55)


	//   ....[0]....
.L_55:
        /*005c*/ 	.word	0x00000080


	//   ....[1]....
        /*0060*/ 	.word	0x00002940


	//----- nvinfo : EIATTR_CRS_STACK_SIZE
	.align		4
.L_56:
        /*0064*/ 	.byte	0x04, 0x1e
        /*0066*/ 	.short	(.L_58 - .L_57)
.L_57:
        /*0068*/ 	.word	0x00000000


	//----- nvinfo : EIATTR_CBANK_PARAM_SIZE
	.align		4
.L_58:
        /*006c*/ 	.byte	0x03, 0x19
        /*006e*/ 	.short	0x0014


	//----- nvinfo : EIATTR_PARAM_CBANK
	.align		4
        /*0070*/ 	.byte	0x04, 0x0a
        /*0072*/ 	.short	(.L_60 - .L_59)
	.align		4
.L_59:
        /*0074*/ 	.word	index@(.nv.constant0.generate_random_matrix_float)
        /*0078*/ 	.short	0x0380
        /*007a*/ 	.short	0x0014


	//----- nvinfo : EIATTR_SW_WAR
	.align		4
.L_60:
        /*007c*/ 	.byte	0x04, 0x36
        /*007e*/ 	.short	(.L_62 - .L_61)
.L_61:
        /*0080*/ 	.word	0x00000008
.L_62:


//--------------------- .nv.info.generate_random_matrix --------------------------
	.section	.nv.info.generate_random_matrix,"",@"SHT_CUDA_INFO"
	.sectionflags	@""
	.align	4


	//----- nvinfo : EIATTR_CUDA_API_VERSION
	.align		4
        /*0000*/ 	.byte	0x04, 0x37
        /*0002*/ 	.short	(.L_64 - .L_63)
.L_63:
        /*0004*/ 	.word	0x00000082


	//----- nvinfo : EIATTR_KPARAM_INFO
	.align		4
.L_64:
        /*0008*/ 	.byte	0x04, 0x17
        /*000a*/ 	.short	(.L_66 - .L_65)
.L_65:
        /*000c*/ 	.word	0x00000000
        /*0010*/ 	.short	0x0003
        /*0012*/ 	.short	0x0010
        /*0014*/ 	.byte	0x00, 0xf0, 0x11, 0x00


	//----- nvinfo : EIATTR_KPARAM_INFO
	.align		4
.L_66:
        /*0018*/ 	.byte	0x04, 0x17
        /*001a*/ 	.short	(.L_68 - .L_67)
.L_67:
        /*001c*/ 	.word	0x00000000
        /*0020*/ 	.short	0x0002
        /*0022*/ 	.short	0x000c
        /*0024*/ 	.byte	0x00, 0xf0, 0x11, 0x00


	//----- nvinfo : EIATTR_KPARAM_INFO
	.align		4
.L_68:
        /*0028*/ 	.byte	0x04, 0x17
        /*002a*/ 	.short	(.L_70 - .L_69)
.L_69:
        /*002c*/ 	.word	0x00000000
        /*0030*/ 	.short	0x0001
        /*0032*/ 	.short	0x0008
        /*0034*/ 	.byte	0x00, 0xf0, 0x11, 0x00


	//----- nvinfo : EIATTR_KPARAM_INFO
	.align		4
.L_70:
        /*0038*/ 	.byte	0x04, 0x17
        /*003a*/ 	.short	(.L_72 - .L_71)
.L_71:
        /*003c*/ 	.word	0x00000000
        /*0040*/ 	.short	0x0000
        /*0042*/ 	.short	0x0000
        /*0044*/ 	.byte	0x00, 0xf5, 0x21, 0x00


	//----- nvinfo : EIATTR_SPARSE_MMA_MASK
	.align		4
.L_72:
        /*0048*/ 	.byte	0x03, 0x50
        /*004a*/ 	.short	0x0000


	//----- nvinfo : EIATTR_MAXREG_COUNT
	.align		4
        /*004c*/ 	.byte	0x03, 0x1b
        /*004e*/ 	.short	0x00ff


	//----- nvinfo : EIATTR_MERCURY_ISA_VERSION
	.align		4
        /*0050*/ 	.byte	0x03, 0x5f
        /*0052*/ 	.short	0x0101


	//----- nvinfo : EIATTR_VRC_CTA_INIT_COUNT
	.align		4
        /*0054*/ 	.byte	0x02, 0x4a
	.zero		1
	.zero		1


	//----- nvinfo : EIATTR_EXIT_INSTR_OFFSETS
	.align		4
        /*0058*/ 	.byte	0x04, 0x1c
        /*005a*/ 	.short	(.L_74 - .L_73)


	//   ....[0]....
.L_73:
        /*005c*/ 	.word	0x00000080


	//   ....[1]....
        /*0060*/ 	.word	0x00002910


	//----- nvinfo : EIATTR_CRS_STACK_SIZE
	.align		4
.L_74:
        /*0064*/ 	.byte	0x04, 0x1e
        /*0066*/ 	.short	(.L_76 - .L_75)
.L_75:
        /*0068*/ 	.word	0x00000000


	//----- nvinfo : EIATTR_CBANK_PARAM_SIZE
	.align		4
.L_76:
        /*006c*/ 	.byte	0x03, 0x19
        /*006e*/ 	.short	0x0014


	//----- nvinfo : EIATTR_PARAM_CBANK
	.align		4
        /*0070*/ 	.byte	0x04, 0x0a
        /*0072*/ 	.short	(.L_78 - .L_77)
	.align		4
.L_77:
        /*0074*/ 	.word	index@(.nv.constant0.generate_random_matrix)
        /*0078*/ 	.short	0x0380
        /*007a*/ 	.short	0x0014


	//----- nvinfo : EIATTR_SW_WAR
	.align		4
.L_78:
        /*007c*/ 	.byte	0x04, 0x36
        /*007e*/ 	.short	(.L_80 - .L_79)
.L_79:
        /*0080*/ 	.word	0x00000008
.L_80:


//--------------------- .nv.callgraph             --------------------------
	.section	.nv.callgraph,"",@"SHT_CUDA_CALLGRAPH"
	.align	4
	.sectionentsize	8
	.align		4
        /*0000*/ 	.word	0x00000000
	.align		4
        /*0004*/ 	.word	0xffffffff
	.align		4
        /*0008*/ 	.word	0x00000000
	.align		4
        /*000c*/ 	.word	0xfffffffe
	.align		4
        /*0010*/ 	.word	0x00000000
	.align		4
        /*0014*/ 	.word	0xfffffffd
	.align		4
        /*0018*/ 	.word	0x00000000
	.align		4
        /*001c*/ 	.word	0xfffffffc


//--------------------- .nv.constant4             --------------------------
	.section	.nv.constant4,"a",@progbits
	.align	8
	.align		8
.nv.constant4:
        /*0000*/ 	.dword	precalc_xorwow_matrix
	.align		8
        /*0008*/ 	.dword	precalc_xorwow_offset_matrix
	.align		8
        /*0010*/ 	.dword	mrg32k3aM1
	.align		8
        /*0018*/ 	.dword	mrg32k3aM2
	.align		8
        /*0020*/ 	.dword	mrg32k3aM1SubSeq
	.align		8
        /*0028*/ 	.dword	mrg32k3aM2SubSeq
	.align		8
        /*0030*/ 	.dword	mrg32k3aM1Seq
	.align		8
        /*0038*/ 	.dword	mrg32k3aM2Seq


//--------------------- .nv.constant3             --------------------------
	.section	.nv.constant3,"a",@progbits
	.align	8
.nv.constant3:
	.type		__cr_lgamma_table,@object
	.size		__cr_lgamma_table,(.L_8 - __cr_lgamma_table)
__cr_lgamma_table:
        /*0000*/ 	.byte	0x00, 0x00, 0x00, 0x00, 0x00, 0x00, 0x00, 0x00, 0x00, 0x00, 0x00, 0x00, 0x00, 0x00, 0x00, 0x00
        /*0010*/ 	.byte	0xef, 0x39, 0xfa, 0xfe, 0x42, 0x2e, 0xe6, 0x3f, 0x02, 0x20, 0x2a, 0xfa, 0x0b, 0xab, 0xfc, 0x3f
        /*0020*/ 	.byte	0xf9, 0x2c, 0x92, 0x7c, 0xa7, 0x6c, 0x09, 0x40, 0xc9, 0x79, 0x44, 0x3c, 0x64, 0x26, 0x13, 0x40
        /*0030*/ 	.byte	0xca, 0x01, 0xcf, 0x3a, 0x27, 0x51, 0x1a, 0x40, 0x30, 0xcc, 0x2d, 0xf3, 0xe1, 0x0c, 0x21, 0x40
        /*0040*/ 	.byte	0x0d, 0xb7, 0xfc, 0x82, 0x8e, 0x35, 0x25, 0x40
.L_8:


//--------------------- .text.generate_random_matrix_double --------------------------
	.section	.text.generate_random_matrix_double,"ax",@progbits
	.align	128
        .global         generate_random_matrix_double
        .type           generate_random_matrix_double,@function
        .size           generate_random_matrix_double,(.L_x_36 - generate_random_matrix_double)
        .other          generate_random_matrix_double,@"STO_CUDA_ENTRY STV_DEFAULT"
generate_random_matrix_double:
.text.generate_random_matrix_double:
[----:B------:R-:W0:Y:S01]  /*0000*/  LDC R1, c[0x0][0x37c] ;  /* 0x0000df00ff017b82 */ /* 0x000e220000000800 */
[----:B------:R-:W1:Y:S07]  /*0010*/  S2R R3, SR_TID.X ;  /* 0x0000000000037919 */ /* 0x000e6e0000002100 */
[----:B------:R-:W1:Y:S01]  /*0020*/  S2UR UR4, SR_CTAID.X ;  /* 0x00000000000479c3 */ /* 0x000e620000002500 */
[----:B------:R-:W2:Y:S01]  /*0030*/  LDCU UR5, c[0x0][0x388] ;  /* 0x00007100ff0577ac */ /* 0x000ea20008000800 */
[----:B0-----:R-:W-:-:S06]  /*0040*/  VIADD R1, R1, 0xffffffd0 ;  /* 0xffffffd001017836 */ /* 0x001fcc0000000000 */
[----:B------:R-:W1:Y:S02]  /*0050*/  LDC R10, c[0x0][0x360] ;  /* 0x0000d800ff0a7b82 */ /* 0x000e640000000800 */
[----:B-1----:R-:W-:-:S05]  /*0060*/  IMAD R10, R10, UR4, R3 ;  /* 0x000000040a0a7c24 */ /* 0x002fca000f8e0203 */
[----:B--2---:R-:W-:-:S13]  /*0070*/  ISETP.GE.AND P0, PT, R10, UR5, PT ;  /* 0x000000050a007c0c */ /* 0x004fda000bf06270 */
[----:B------:R-:W-:Y:S05]  /*0080*/  @P0 EXIT ;  /* 0x000000000000094d */ /* 0x000fea0003800000 */
[----:B------:R-:W0:Y:S01]  /*0090*/  LDC R2, c[0x0][0x38c] ;  /* 0x0000e300ff027b82 */ /* 0x000e220000000800 */
[----:B------:R-:W-:Y:S01]  /*00a0*/  IMAD.MOV.U32 R9, RZ, RZ, -0x266e14b1 ;  /* 0xd991eb4fff097424 */ /* 0x000fe200078e00ff */
[----:B------:R-:W1:Y:S01]  /*00b0*/  LDCU.64 UR6, c[0x0][0x358] ;  /* 0x00006b00ff0677ac */ /* 0x000e620008000a00 */
[----:B------:R-:W-:Y:S01]  /*00c0*/  BSSY.RECONVERGENT B0, `(.L_x_0) ;  /* 0x000025f000007945 */ /* 0x000fe20003800200 */
[C---:B0-----:R-:W-:Y:S02]  /*00d0*/  LOP3.LUT R0, R2.reuse, 0xaad26b49, RZ, 0x3c, !PT ;  /* 0xaad26b4902007812 */ /* 0x041fe400078e3cff */
[----:B------:R-:W-:-:S03]  /*00e0*/  ISETP.GT.AND P0, PT, R2, -0x1, PT ;  /* 0xffffffff0200780c */ /* 0x000fc60003f04270 */
[----:B------:R-:W-:Y:S01]  /*00f0*/  IMAD R0, R0, 0x4182bed5, RZ ;  /* 0x4182bed500007824 */ /* 0x000fe200078e02ff */
[----:B------:R-:W-:Y:S02]  /*0100*/  SEL R9, R9, 0x8bf16996, P0 ;  /* 0x8bf1699609097807 */ /* 0x000fe40000000000 */
[----:B------:R-:W-:Y:S01]  /*0110*/  ISETP.NE.AND P0, PT, R10, RZ, PT ;  /* 0x000000ff0a00720c */ /* 0x000fe20003f05270 */
[C---:B------:R-:W-:Y:S01]  /*0120*/  VIADD R5, R0.reuse, 0x583f19 ;  /* 0x00583f1900057836 */ /* 0x040fe20000000000 */
[C---:B------:R-:W-:Y:S01]  /*0130*/  LOP3.LUT R6, R0.reuse, 0x159a55e5, RZ, 0x3c, !PT ;  /* 0x159a55e500067812 */ /* 0x040fe200078e3cff */
[----:B------:R-:W-:Y:S01]  /*0140*/  VIADD R3, R0, 0x75bcd15 ;  /* 0x075bcd1500037836 */ /* 0x000fe20000000000 */
[C---:B------:R-:W-:Y:S01]  /*0150*/  IADD3 R2, PT, PT, R9.reuse, 0x64f0c9, R0 ;  /* 0x0064f0c909027810 */ /* 0x040fe20007ffe000 */
[C---:B------:R-:W-:Y:S01]  /*0160*/  VIADD R7, R9.reuse, 0x1f123bb5 ;  /* 0x1f123bb509077836 */ /* 0x040fe20000000000 */
[----:B------:R-:W-:Y:S02]  /*0170*/  LOP3.LUT R4, R9, 0x5491333, RZ, 0x3c, !PT ;  /* 0x0549133309047812 */ /* 0x000fe400078e3cff */
[----:B------:R-:W-:Y:S01]  /*0180*/  SHF.R.S32.HI R0, RZ, 0x1f, R10 ;  /* 0x0000001fff007819 */ /* 0x000fe2000001140a */
[----:B------:R0:W-:Y:S04]  /*0190*/  STL.64 [R1], R2 ;  /* 0x0000000201007387 */ /* 0x0001e80000100a00 */
[----:B------:R0:W-:Y:S04]  /*01a0*/  STL.64 [R1+0x8], R6 ;  /* 0x0000080601007387 */ /* 0x0001e80000100a00 */
[----:B------:R0:W-:Y:S01]  /*01b0*/  STL.64 [R1+0x10], R4 ;  /* 0x0000100401007387 */ /* 0x0001e20000100a00 */
[----:B-1----:R-:W-:Y:S05]  /*01c0*/  @!P0 BRA `(.L_x_1) ;  /* 0x0000002400388947 */ /* 0x002fea0003800000 */
[----:B------:R-:W-:Y:S02]  /*01d0*/  IMAD.MOV.U32 R13, RZ, RZ, R0 ;  /* 0x000000ffff0d7224 */ /* 0x000fe400078e0000 */
[----:B------:R-:W-:Y:S02]  /*01e0*/  IMAD.MOV.U32 R11, RZ, RZ, RZ ;  /* 0x000000ffff0b7224 */ /* 0x000fe400078e00ff */
[----:B0-----:R-:W-:-:S07]  /*01f0*/  IMAD.MOV.U32 R2, RZ, RZ, R10 ;  /* 0x000000ffff027224 */ /* 0x001fce00078e000a */
.L_x_10:
[----:B------:R-:W-:Y:S01]  /*0200*/  LOP3.LUT R0, R2, 0x3, RZ, 0xc0, !PT ;  /* 0x0000000302007812 */ /* 0x000fe200078ec0ff */
[----:B------:R-:W-:Y:S03]  /*0210*/  BSSY.RECONVERGENT B1, `(.L_x_2) ;  /* 0x0000243000017945 */ /* 0x000fe60003800200 */
[----:B------:R-:W-:-:S04]  /*0220*/  ISETP.NE.U32.AND P0, PT, R0, RZ, PT ;  /* 0x000000ff0000720c */ /* 0x000fc80003f05070 */
[----:B------:R-:W-:-:S13]  /*0230*/  ISETP.NE.AND.EX P0, PT, RZ, RZ, PT, P0 ;  /* 0x000000ffff00720c */ /* 0x000fda0003f05300 */
[----:B0-----:R-:W-:Y:S05]  /*0240*/  @!P0 BRA `(.L_x_3) ;  /* 0x0000002000fc8947 */ /* 0x001fea0003800000 */
[----:B------:R-:W0:Y:S01]  /*0250*/  LDC.64 R8, c[0x4][RZ] ;  /* 0x01000000ff087b82 */ /* 0x000e220000000a00 */
[----:B------:R-:W-:Y:S01]  /*0260*/  IMAD.MOV.U32 R0, RZ, RZ, RZ ;  /* 0x000000ffff007224 */ /* 0x000fe200078e00ff */
[----:B------:R-:W-:Y:S02]  /*0270*/  CS2R R4, SRZ ;  /* 0x0000000000047805 */ /* 0x000fe4000001ff00 */
[----:B------:R-:W-:Y:S01]  /*0280*/  CS2R R6, SRZ ;  /* 0x0000000000067805 */ /* 0x000fe2000001ff00 */
[----:B------:R-:W-:Y:S02]  /*0290*/  IMAD.MOV.U32 R3, RZ, RZ, RZ ;  /* 0x000000ffff037224 */ /* 0x000fe400078e00ff */
[----:B0-----:R-:W-:-:S07]  /*02a0*/  IMAD.WIDE.U32 R8, R11, 0xc80, R8 ;  /* 0x00000c800b087825 */ /* 0x001fce00078e0008 */
.L_x_5:
[----:B------:R-:W-:-:S06]  /*02b0*/  IMAD R12, R0, 0x4, R1 ;  /* 0x00000004000c7824 */ /* 0x000fcc00078e0201 */
[----:B------:R-:W5:Y:S01]  /*02c0*/  LDL R12, [R12+0x4] ;  /* 0x000004000c0c7983 */ /* 0x000f620000100800 */
[----:B------:R-:W-:-:S05]  /*02d0*/  UMOV UR4, URZ ;  /* 0x000000ff00047c82 */ /* 0x000fca0008000000 */
.L_x_4:
[----:B-----5:R-:W-:Y:S01]  /*02e0*/  SHF.R.U32.HI R22, RZ, UR4, R12 ;  /* 0x00000004ff167c19 */ /* 0x020fe2000801160c */
[----:B------:R-:W-:-:S03]  /*02f0*/  IMAD.SHL.U32 R14, R0, 0x20, RZ ;  /* 0x00000020000e7824 */ /* 0x000fc600078e00ff */
[----:B------:R-:W-:Y:S01]  /*0300*/  LOP3.LUT R15, R22, 0x1, RZ, 0xc0, !PT ;  /* 0x00000001160f7812 */ /* 0x000fe200078ec0ff */
[----:B------:R-:W-:-:S03]  /*0310*/  VIADD R14, R14, UR4 ;  /* 0x000000040e0e7c36 */ /* 0x000fc60008000000 */
[----:B------:R-:W-:Y:S01]  /*0320*/  ISETP.NE.U32.AND P0, PT, R15, 0x1, PT ;  /* 0x000000010f00780c */ /* 0x000fe20003f05070 */
[----:B------:R-:W-:-:S03]  /*0330*/  IMAD R15, R14, 0x5, RZ ;  /* 0x000000050e0f7824 */ /* 0x000fc600078e02ff */
[----:B------:R-:W-:Y:S01]  /*0340*/  R2P PR, R22, 0x7e ;  /* 0x0000007e16007804 */ /* 0x000fe20000000000 */
[----:B------:R-:W-:-:S08]  /*0350*/  IMAD.WIDE.U32 R14, R15, 0x4, R8 ;  /* 0x000000040f0e7825 */ /* 0x000fd000078e0008 */
[----:B------:R-:W2:Y:S04]  /*0360*/  @!P0 LDG.E R16, desc[UR6][R14.64+0x10] ;  /* 0x000010060e108981 */ /* 0x000ea8000c1e1900 */
[----:B------:R-:W3:Y:S04]  /*0370*/  @P1 LDG.E R18, desc[UR6][R14.64+0x24] ;  /* 0x000024060e121981 */ /* 0x000ee8000c1e1900 */
[----:B------:R-:W4:Y:S04]  /*0380*/  @P2 LDG.E R20, desc[UR6][R14.64+0x38] ;  /* 0x000038060e142981 */ /* 0x000f28000c1e1900 */
[----:B------:R-:W4:Y:S04]  /*0390*/  @P3 LDG.E R24, desc[UR6][R14.64+0x4c] ;  /* 0x00004c060e183981 */ /* 0x000f28000c1e1900 */
[----:B------:R-:W4:Y:S04]  /*03a0*/  @P4 LDG.E R26, desc[UR6][R14.64+0x60] ;  /* 0x000060060e1a4981 */ /* 0x000f28000c1e1900 */
[----:B------:R-:W4:Y:S04]  /*03b0*/  @!P0 LDG.E R17, desc[UR6][R14.64+0x4] ;  /* 0x000004060e118981 */ /* 0x000f28000c1e1900 */
[----:B------:R-:W4:Y:S04]  /*03c0*/  @!P0 LDG.E R19, desc[UR6][R14.64+0xc] ;  /* 0x00000c060e138981 */ /* 0x000f28000c1e1900 */
[----:B------:R-:W4:Y:S04]  /*03d0*/  @P1 LDG.E R21, desc[UR6][R14.64+0x18] ;  /* 0x000018060e151981 */ /* 0x000f28000c1e1900 */
[----:B------:R-:W4:Y:S04]  /*03e0*/  @P3 LDG.E R23, desc[UR6][R14.64+0x40] ;  /* 0x000040060e173981 */ /* 0x000f28000c1e1900 */
[----:B------:R-:W4:Y:S04]  /*03f0*/  @P5 LDG.E R25, desc[UR6][R14.64+0x70] ;  /* 0x000070060e195981 */ /* 0x000f28000c1e1900 */
[----:B------:R-:W4:Y:S01]  /*0400*/  @P6 LDG.E R28, desc[UR6][R14.64+0x88] ;  /* 0x000088060e1c6981 */ /* 0x000f22000c1e1900 */
[----:B--2---:R-:W-:-:S03]  /*0410*/  @!P0 LOP3.LUT R5, R5, R16, RZ, 0x3c, !PT ;  /* 0x0000001005058212 */ /* 0x004fc600078e3cff */
[----:B------:R-:W2:Y:S01]  /*0420*/  @!P0 LDG.E R16, desc[UR6][R14.64] ;  /* 0x000000060e108981 */ /* 0x000ea2000c1e1900 */
[----:B---3--:R-:W-:-:S03]  /*0430*/  @P1 LOP3.LUT R5, R5, R18, RZ, 0x3c, !PT ;  /* 0x0000001205051212 */ /* 0x008fc600078e3cff */
[----:B------:R-:W3:Y:S01]  /*0440*/  @!P0 LDG.E R18, desc[UR6][R14.64+0x8] ;  /* 0x000008060e128981 */ /* 0x000ee2000c1e1900 */
[----:B----4-:R-:W-:-:S03]  /*0450*/  @P2 LOP3.LUT R5, R5, R20, RZ, 0x3c, !PT ;  /* 0x0000001405052212 */ /* 0x010fc600078e3cff */
[----:B------:R-:W4:Y:S01]  /*0460*/  @P1 LDG.E R20, desc[UR6][R14.64+0x14] ;  /* 0x000014060e141981 */ /* 0x000f22000c1e1900 */
[----:B------:R-:W-:-:S03]  /*0470*/  @P3 LOP3.LUT R5, R5, R24, RZ, 0x3c, !PT ;  /* 0x0000001805053212 */ /* 0x000fc600078e3cff */
[----:B------:R-:W4:Y:S01]  /*0480*/  @P5 LDG.E R24, desc[UR6][R14.64+0x74] ;  /* 0x000074060e185981 */ /* 0x000f22000c1e1900 */
[----:B------:R-:W-:-:S03]  /*0490*/  @P4 LOP3.LUT R5, R5, R26, RZ, 0x3c, !PT ;  /* 0x0000001a05054212 */ /* 0x000fc600078e3cff */
[----:B------:R-:W4:Y:S01]  /*04a0*/  @P3 LDG.E R26, desc[UR6][R14.64+0x44] ;  /* 0x000044060e1a3981 */ /* 0x000f22000c1e1900 */
[----:B------:R-:W-:-:S03]  /*04b0*/  @!P0 LOP3.LUT R6, R6, R17, RZ, 0x3c, !PT ;  /* 0x0000001106068212 */ /* 0x000fc600078e3cff */
[----:B------:R-:W4:Y:S01]  /*04c0*/  @P1 LDG.E R17, desc[UR6][R14.64+0x20] ;  /* 0x000020060e111981 */ /* 0x000f22000c1e1900 */
[----:B------:R-:W-:-:S03]  /*04d0*/  @!P0 LOP3.LUT R4, R4, R19, RZ, 0x3c, !PT ;  /* 0x0000001304048212 */ /* 0x000fc600078e3cff */
[----:B------:R-:W4:Y:S01]  /*04e0*/  @P2 LDG.E R19, desc[UR6][R14.64+0x2c] ;  /* 0x00002c060e132981 */ /* 0x000f22000c1e1900 */
[----:B------:R-:W-:-:S03]  /*04f0*/  @P1 LOP3.LUT R6, R6, R21, RZ, 0x3c, !PT ;  /* 0x0000001506061212 */ /* 0x000fc600078e3cff */
[----:B------:R-:W4:Y:S01]  /*0500*/  @P2 LDG.E R21, desc[UR6][R14.64+0x34] ;  /* 0x000034060e152981 */ /* 0x000f22000c1e1900 */
[----:B--2---:R-:W-:-:S03]  /*0510*/  @!P0 LOP3.LUT R3, R3, R16, RZ, 0x3c, !PT ;  /* 0x0000001003038212 */ /* 0x004fc600078e3cff */
[----:B------:R-:W2:Y:S01]  /*0520*/  @P1 LDG.E R16, desc[UR6][R14.64+0x1c] ;  /* 0x00001c060e101981 */ /* 0x000ea2000c1e1900 */
[----:B---3--:R-:W-:-:S03]  /*0530*/  @!P0 LOP3.LUT R7, R7, R18, RZ, 0x3c, !PT ;  /* 0x0000001207078212 */ /* 0x008fc600078e3cff */
[----:B------:R-:W3:Y:S01]  /*0540*/  @P2 LDG.E R18, desc[UR6][R14.64+0x28] ;  /* 0x000028060e122981 */ /* 0x000ee2000c1e1900 */
[----:B----4-:R-:W-:-:S03]  /*0550*/  @P1 LOP3.LUT R3, R3, R20, RZ, 0x3c, !PT ;  /* 0x0000001403031212 */ /* 0x010fc600078e3cff */
[----:B------:R-:W4:Y:S01]  /*0560*/  @P2 LDG.E R20, desc[UR6][R14.64+0x30] ;  /* 0x000030060e142981 */ /* 0x000f22000c1e1900 */
[----:B------:R-:W-:-:S03]  /*0570*/  @P5 LOP3.LUT R5, R5, R24, RZ, 0x3c, !PT ;  /* 0x0000001805055212 */ /* 0x000fc600078e3cff */
[----:B------:R-:W4:Y:S01]  /*0580*/  @P3 LDG.E R24, desc[UR6][R14.64+0x3c] ;  /* 0x00003c060e183981 */ /* 0x000f22000c1e1900 */
[----:B------:R-:W-:-:S03]  /*0590*/  @P1 LOP3.LUT R4, R4, R17, RZ, 0x3c, !PT ;  /* 0x0000001104041212 */ /* 0x000fc600078e3cff */
[----:B------:R-:W4:Y:S01]  /*05a0*/  @P3 LDG.E R17, desc[UR6][R14.64+0x48] ;  /* 0x000048060e113981 */ /* 0x000f22000c1e1900 */
[----:B------:R-:W-:-:S03]  /*05b0*/  @P2 LOP3.LUT R6, R6, R19, RZ, 0x3c, !PT ;  /* 0x0000001306062212 */ /* 0x000fc600078e3cff */
[----:B------:R-:W4:Y:S01]  /*05c0*/  @P4 LDG.E R19, desc[UR6][R14.64+0x54] ;  /* 0x000054060e134981 */ /* 0x000f22000c1e1900 */
[----:B------:R-:W-:Y:S02]  /*05d0*/  @P2 LOP3.LUT R4, R4, R21, RZ, 0x3c, !PT ;  /* 0x0000001504042212 */ /* 0x000fe400078e3cff */
[----:B------:R-:W-:Y:S01]  /*05e0*/  @P3 LOP3.LUT R6, R6, R23, RZ, 0x3c, !PT ;  /* 0x0000001706063212 */ /* 0x000fe200078e3cff */
[----:B------:R-:W4:Y:S04]  /*05f0*/  @P4 LDG.E R21, desc[UR6][R14.64+0x5c] ;  /* 0x00005c060e154981 */ /* 0x000f28000c1e1900 */
[----:B------:R-:W4:Y:S01]  /*0600*/  @P5 LDG.E R23, desc[UR6][R14.64+0x68] ;  /* 0x000068060e175981 */ /* 0x000f22000c1e1900 */
[----:B--2---:R-:W-:-:S03]  /*0610*/  @P1 LOP3.LUT R7, R7, R16, RZ, 0x3c, !PT ;  /* 0x0000001007071212 */ /* 0x004fc600078e3cff */
[----:B------:R-:W2:Y:S01]  /*0620*/  @P4 LDG.E R16, desc[UR6][R14.64+0x50] ;  /* 0x000050060e104981 */ /* 0x000ea2000c1e1900 */
[----:B---3--:R-:W-:-:S03]  /*0630*/  @P2 LOP3.LUT R3, R3, R18, RZ, 0x3c, !PT ;  /* 0x0000001203032212 */ /* 0x008fc600078e3cff */
[----:B------:R-:W3:Y:S01]  /*0640*/  @P4 LDG.E R18, desc[UR6][R14.64+0x58] ;  /* 0x000058060e124981 */ /* 0x000ee2000c1e1900 */
[----:B----4-:R-:W-:-:S03]  /*0650*/  @P2 LOP3.LUT R7, R7, R20, RZ, 0x3c, !PT ;  /* 0x0000001407072212 */ /* 0x010fc600078e3cff */
[----:B------:R-:W4:Y:S01]  /*0660*/  @P5 LDG.E R20, desc[UR6][R14.64+0x64] ;  /* 0x000064060e145981 */ /* 0x000f22000c1e1900 */
[----:B------:R-:W-:-:S03]  /*0670*/  @P3 LOP3.LUT R3, R3, R24, RZ, 0x3c, !PT ;  /* 0x0000001803033212 */ /* 0x000fc600078e3cff */
[----:B------:R-:W4:Y:S01]  /*0680*/  @P5 LDG.E R24, desc[UR6][R14.64+0x6c] ;  /* 0x00006c060e185981 */ /* 0x000f22000c1e1900 */
[----:B------:R-:W-:Y:S02]  /*0690*/  LOP3.LUT P0, RZ, R22, 0x80, RZ, 0xc0, !PT ;  /* 0x0000008016ff7812 */ /* 0x000fe4000780c0ff */
[----:B------:R-:W-:Y:S02]  /*06a0*/  @P3 LOP3.LUT R7, R7, R26, RZ, 0x3c, !PT ;  /* 0x0000001a07073212 */ /* 0x000fe400078e3cff */
[----:B------:R-:W-:Y:S02]  /*06b0*/  @P3 LOP3.LUT R4, R4, R17, RZ, 0x3c, !PT ;  /* 0x0000001104043212 */ /* 0x000fe400078e3cff */
[----:B------:R-:W4:Y:S01]  /*06c0*/  @P6 LDG.E R17, desc[UR6][R14.64+0x7c] ;  /* 0x00007c060e116981 */ /* 0x000f22000c1e1900 */
[----:B------:R-:W-:-:S03]  /*06d0*/  @P4 LOP3.LUT R6, R6, R19, RZ, 0x3c, !PT ;  /* 0x0000001306064212 */ /* 0x000fc600078e3cff */
[----:B------:R-:W4:Y:S01]  /*06e0*/  @P6 LDG.E R19, desc[UR6][R14.64+0x84] ;  /* 0x000084060e136981 */ /* 0x000f22000c1e1900 */
[----:B------:R-:W-:-:S03]  /*06f0*/  @P4 LOP3.LUT R4, R4, R21, RZ, 0x3c, !PT ;  /* 0x0000001504044212 */ /* 0x000fc600078e3cff */
[----:B------:R-:W4:Y:S01]  /*0700*/  @P0 LDG.E R26, desc[UR6][R14.64+0x9c] ;  /* 0x00009c060e1a0981 */ /* 0x000f22000c1e1900 */
[----:B------:R-:W-:-:S03]  /*0710*/  @P5 LOP3.LUT R6, R6, R23, RZ, 0x3c, !PT ;  /* 0x0000001706065212 */ /* 0x000fc600078e3cff */
        /* <DEDUP_REMOVED lines=10> */
[----:B------:R-:W-:Y:S02]  /*07c0*/  @P5 LOP3.LUT R4, R4, R25, RZ, 0x3c, !PT ;  /* 0x0000001904045212 */ /* 0x000fe400078e3cff */
[----:B------:R-:W-:Y:S02]  /*07d0*/  @P6 LOP3.LUT R5, R5, R28, RZ, 0x3c, !PT ;  /* 0x0000001c05056212 */ /* 0x000fe400078e3cff */
[----:B------:R-:W-:Y:S02]  /*07e0*/  @P6 LOP3.LUT R6, R6, R17, RZ, 0x3c, !PT ;  /* 0x0000001106066212 */ /* 0x000fe400078e3cff */
[----:B------:R-:W-:Y:S02]  /*07f0*/  @P6 LOP3.LUT R4, R4, R19, RZ, 0x3c, !PT ;  /* 0x0000001304046212 */ /* 0x000fe400078e3cff */
[----:B------:R-:W-:Y:S02]  /*0800*/  @P0 LOP3.LUT R5, R5, R26, RZ, 0x3c, !PT ;  /* 0x0000001a05050212 */ /* 0x000fe400078e3cff */
[----:B------:R-:W-:-:S02]  /*0810*/  @P0 LOP3.LUT R6, R6, R21, RZ, 0x3c, !PT ;  /* 0x0000001506060212 */ /* 0x000fc400078e3cff */
[----:B------:R-:W-:Y:S02]  /*0820*/  @P0 LOP3.LUT R4, R4, R23, RZ, 0x3c, !PT ;  /* 0x0000001704040212 */ /* 0x000fe400078e3cff */
[----:B--2---:R-:W-:Y:S02]  /*0830*/  @P6 LOP3.LUT R3, R3, R16, RZ, 0x3c, !PT ;  /* 0x0000001003036212 */ /* 0x004fe400078e3cff */
[----:B---3--:R-:W-:Y:S02]  /*0840*/  @P6 LOP3.LUT R7, R7, R18, RZ, 0x3c, !PT ;  /* 0x0000001207076212 */ /* 0x008fe400078e3cff */
[----:B----4-:R-:W-:Y:S02]  /*0850*/  @P0 LOP3.LUT R3, R3, R20, RZ, 0x3c, !PT ;  /* 0x0000001403030212 */ /* 0x010fe400078e3cff */
[----:B------:R-:W-:Y:S02]  /*0860*/  @P0 LOP3.LUT R7, R7, R24, RZ, 0x3c, !PT ;  /* 0x0000001807070212 */ /* 0x000fe400078e3cff */
[----:B------:R-:W-:-:S13]  /*0870*/  R2P PR, R22.B1, 0x7f ;  /* 0x0000007f16007804 */ /* 0x000fda0000001000 */
[----:B------:R-:W2:Y:S04]  /*0880*/  @P0 LDG.E R18, desc[UR6][R14.64+0xa0] ;  /* 0x0000a0060e120981 */ /* 0x000ea8000c1e1900 */
[----:B------:R-:W3:Y:S04]  /*0890*/  @P0 LDG.E R19, desc[UR6][R14.64+0xa4] ;  /* 0x0000a4060e130981 */ /* 0x000ee8000c1e1900 */
[----:B------:R-:W4:Y:S04]  /*08a0*/  @P0 LDG.E R20, desc[UR6][R14.64+0xa8] ;  /* 0x0000a8060e140981 */ /* 0x000f28000c1e1900 */
[----:B------:R-:W4:Y:S04]  /*08b0*/  @P0 LDG.E R21, desc[UR6][R14.64+0xac] ;  /* 0x0000ac060e150981 */ /* 0x000f28000c1e1900 */
[----:B------:R-:W4:Y:S04]  /*08c0*/  @P0 LDG.E R24, desc[UR6][R14.64+0xb0] ;  /* 0x0000b0060e180981 */ /* 0x000f28000c1e1900 */
[----:B------:R-:W4:Y:S04]  /*08d0*/  @P1 LDG.E R16, desc[UR6][R14.64+0xbc] ;  /* 0x0000bc060e101981 */ /* 0x000f28000c1e1900 */
[----:B------:R-:W4:Y:S04]  /*08e0*/  @P1 LDG.E R26, desc[UR6][R14.64+0xb4] ;  /* 0x0000b4060e1a1981 */ /* 0x000f28000c1e1900 */
        /* <DEDUP_REMOVED lines=11> */
[----:B------:R-:W-:Y:S01]  /*09a0*/  LOP3.LUT P0, RZ, R22, 0x8000, RZ, 0xc0, !PT ;  /* 0x0000800016ff7812 */ /* 0x000fe2000780c0ff */
[----:B------:R-:W4:Y:S01]  /*09b0*/  @P2 LDG.E R24, desc[UR6][R14.64+0xd8] ;  /* 0x0000d8060e182981 */ /* 0x000f22000c1e1900 */
[----:B------:R-:W-:-:S03]  /*09c0*/  @P1 LOP3.LUT R7, R7, R16, RZ, 0x3c, !PT ;  /* 0x0000001007071212 */ /* 0x000fc600078e3cff */
[----:B------:R-:W4:Y:S01]  /*09d0*/  @P2 LDG.E R22, desc[UR6][R14.64+0xd0] ;  /* 0x0000d0060e162981 */ /* 0x000f22000c1e1900 */
[----:B------:R-:W-:-:S03]  /*09e0*/  @P1 LOP3.LUT R3, R3, R26, RZ, 0x3c, !PT ;  /* 0x0000001a03031212 */ /* 0x000fc600078e3cff */
[----:B------:R-:W4:Y:S01]  /*09f0*/  @P3 LDG.E R16, desc[UR6][R14.64+0xe4] ;  /* 0x0000e4060e103981 */ /* 0x000f22000c1e1900 */
[----:B------:R-:W-:-:S03]  /*0a00*/  @P1 LOP3.LUT R6, R6, R23, RZ, 0x3c, !PT ;  /* 0x0000001706061212 */ /* 0x000fc600078e3cff */
[----:B------:R-:W4:Y:S01]  /*0a10*/  @P3 LDG.E R26, desc[UR6][R14.64+0xdc] ;  /* 0x0000dc060e1a3981 */ /* 0x000f22000c1e1900 */
[----:B------:R-:W-:-:S03]  /*0a20*/  @P1 LOP3.LUT R4, R4, R17, RZ, 0x3c, !PT ;  /* 0x0000001104041212 */ /* 0x000fc600078e3cff */
        /* <DEDUP_REMOVED lines=43> */
[----:B------:R-:W-:-:S04]  /*0ce0*/  UIADD3 UR4, UPT, UPT, UR4, 0x10, URZ ;  /* 0x0000001004047890 */ /* 0x000fc8000fffe0ff */
[----:B------:R-:W-:Y:S01]  /*0cf0*/  UISETP.NE.AND UP0, UPT, UR4, 0x20, UPT ;  /* 0x000000200400788c */ /* 0x000fe2000bf05270 */
[----:B--2---:R-:W-:Y:S02]  /*0d00*/  @P5 LOP3.LUT R5, R5, R18, RZ, 0x3c, !PT ;  /* 0x0000001205055212 */ /* 0x004fe400078e3cff */
[----:B---3--:R-:W-:Y:S02]  /*0d10*/  @P6 LOP3.LUT R6, R6, R19, RZ, 0x3c, !PT ;  /* 0x0000001306066212 */ /* 0x008fe400078e3cff */
[----:B----4-:R-:W-:Y:S02]  /*0d20*/  @P6 LOP3.LUT R3, R3, R20, RZ, 0x3c, !PT ;  /* 0x0000001403036212 */ /* 0x010fe400078e3cff */
[----:B------:R-:W-:Y:S02]  /*0d30*/  @P6 LOP3.LUT R4, R4, R21, RZ, 0x3c, !PT ;  /* 0x0000001504046212 */ /* 0x000fe400078e3cff */
[----:B------:R-:W-:Y:S02]  /*0d40*/  @P6 LOP3.LUT R7, R7, R22, RZ, 0x3c, !PT ;  /* 0x0000001607076212 */ /* 0x000fe400078e3cff */
[----:B------:R-:W-:-:S02]  /*0d50*/  @P6 LOP3.LUT R5, R5, R16, RZ, 0x3c, !PT ;  /* 0x0000001005056212 */ /* 0x000fc400078e3cff */
[----:B------:R-:W-:Y:S02]  /*0d60*/  @P0 LOP3.LUT R3, R3, R24, RZ, 0x3c, !PT ;  /* 0x0000001803030212 */ /* 0x000fe400078e3cff */
[----:B------:R-:W-:Y:S02]  /*0d70*/  @P0 LOP3.LUT R5, R5, R28, RZ, 0x3c, !PT ;  /* 0x0000001c05050212 */ /* 0x000fe400078e3cff */
[----:B------:R-:W-:Y:S02]  /*0d80*/  @P0 LOP3.LUT R7, R7, R26, RZ, 0x3c, !PT ;  /* 0x0000001a07070212 */ /* 0x000fe400078e3cff */
[----:B------:R-:W-:Y:S02]  /*0d90*/  @P0 LOP3.LUT R4, R4, R23, RZ, 0x3c, !PT ;  /* 0x0000001704040212 */ /* 0x000fe400078e3cff */
[----:B------:R-:W-:Y:S01]  /*0da0*/  @P0 LOP3.LUT R6, R6, R17, RZ, 0x3c, !PT ;  /* 0x0000001106060212 */ /* 0x000fe200078e3cff */
[----:B------:R-:W-:Y:S06]  /*0db0*/  BRA.U UP0, `(.L_x_4) ;  /* 0xfffffff500487547 */ /* 0x000fec000b83ffff */
[----:B------:R-:W-:-:S05]  /*0dc0*/  VIADD R0, R0, 0x1 ;  /* 0x0000000100007836 */ /* 0x000fca0000000000 */
[----:B------:R-:W-:-:S13]  /*0dd0*/  ISETP.NE.AND P0, PT, R0, 0x5, PT ;  /* 0x000000050000780c */ /* 0x000fda0003f05270 */
[----:B------:R-:W-:Y:S05]  /*0de0*/  @P0 BRA `(.L_x_5) ;  /* 0xfffffff400300947 */ /* 0x000fea000383ffff */
[----:B------:R-:W-:Y:S01]  /*0df0*/  LOP3.LUT R0, R2, 0x3, RZ, 0xc0, !PT ;  /* 0x0000000302007812 */ /* 0x000fe200078ec0ff */
[----:B------:R0:W-:Y:S03]  /*0e00*/  STL.64 [R1+0x8], R6 ;  /* 0x0000080601007387 */ /* 0x0001e60000100a00 */
[----:B------:R-:W-:Y:S01]  /*0e10*/  ISETP.NE.U32.AND P0, PT, R0, 0x1, PT ;  /* 0x000000010000780c */ /* 0x000fe20003f05070 */
[----:B------:R0:W-:Y:S03]  /*0e20*/  STL.64 [R1+0x10], R4 ;  /* 0x0000100401007387 */ /* 0x0001e60000100a00 */
[----:B------:R-:W-:Y:S01]  /*0e30*/  ISETP.NE.AND.EX P0, PT, RZ, RZ, PT, P0 ;  /* 0x000000ffff00720c */ /* 0x000fe20003f05300 */
[----:B------:R0:W-:-:S12]  /*0e40*/  STL [R1+0x4], R3 ;  /* 0x0000040301007387 */ /* 0x0001d80000100800 */
[----:B0-----:R-:W-:Y:S05]  /*0e50*/  @!P0 BRA `(.L_x_3) ;  /* 0x0000001400f88947 */ /* 0x001fea0003800000 */
[----:B------:R-:W-:Y:S01]  /*0e60*/  UMOV UR4, URZ ;  /* 0x000000ff00047c82 */ /* 0x000fe20008000000 */
[----:B------:R-:W-:Y:S01]  /*0e70*/  IMAD.MOV.U32 R0, RZ, RZ, RZ ;  /* 0x000000ffff007224 */ /* 0x000fe200078e00ff */
[----:B------:R-:W-:Y:S01]  /*0e80*/  CS2R R6, SRZ ;  /* 0x0000000000067805 */ /* 0x000fe2000001ff00 */
[----:B------:R-:W-:Y:S02]  /*0e90*/  IMAD.MOV.U32 R4, RZ, RZ, RZ ;  /* 0x000000ffff047224 */ /* 0x000fe400078e00ff */
[----:B------:R-:W-:Y:S02]  /*0ea0*/  IMAD.MOV.U32 R3, RZ, RZ, RZ ;  /* 0x000000ffff037224 */ /* 0x000fe400078e00ff */
[----:B------:R-:W-:-:S07]  /*0eb0*/  IMAD.U32 R5, RZ, RZ, UR4 ;  /* 0x00000004ff057e24 */ /* 0x000fce000f8e00ff */
.L_x_7:
[----:B------:R-:W-:-:S06]  /*0ec0*/  IMAD R12, R0, 0x4, R1 ;  /* 0x00000004000c7824 */ /* 0x000fcc00078e0201 */
[----:B------:R-:W5:Y:S01]  /*0ed0*/  LDL R12, [R12+0x4] ;  /* 0x000004000c0c7983 */ /* 0x000f620000100800 */
[----:B------:R-:W-:-:S05]  /*0ee0*/  UMOV UR4, URZ ;  /* 0x000000ff00047c82 */ /* 0x000fca0008000000 */
.L_x_6:
        /* <DEDUP_REMOVED lines=180> */
[----:B------:R0:W-:Y:S03]  /*1a30*/  STL [R1+0x4], R3 ;  /* 0x0000040301007387 */ /* 0x0001e60000100800 */
[----:B------:R-:W-:Y:S01]  /*1a40*/  ISETP.NE.AND.EX P0, PT, RZ, RZ, PT, P0 ;  /* 0x000000ffff00720c */ /* 0x000fe20003f05300 */
[----:B------:R0:W-:-:S12]  /*1a50*/  STL.64 [R1+0x10], R4 ;  /* 0x0000100401007387 */ /* 0x0001d80000100a00 */
[----:B0-----:R-:W-:Y:S05]  /*1a60*/  @P0 BRA `(.L_x_3) ;  /* 0x0000000800f40947 */ /* 0x001fea0003800000 */
[----:B------:R-:W-:Y:S01]  /*1a70*/  UMOV UR4, URZ ;  /* 0x000000ff00047c82 */ /* 0x000fe20008000000 */
[----:B------:R-:W-:Y:S01]  /*1a80*/  IMAD.MOV.U32 R0, RZ, RZ, RZ ;  /* 0x000000ffff007224 */ /* 0x000fe200078e00ff */
[----:B------:R-:W-:Y:S01]  /*1a90*/  CS2R R6, SRZ ;  /* 0x0000000000067805 */ /* 0x000fe2000001ff00 */
[----:B------:R-:W-:Y:S02]  /*1aa0*/  IMAD.MOV.U32 R4, RZ, RZ, RZ ;  /* 0x000000ffff047224 */ /* 0x000fe400078e00ff */
[----:B------:R-:W-:Y:S02]  /*1ab0*/  IMAD.MOV.U32 R3, RZ, RZ, RZ ;  /* 0x000000ffff037224 */ /* 0x000fe400078e00ff */
[----:B------:R-:W-:-:S07]  /*1ac0*/  IMAD.U32 R5, RZ, RZ, UR4 ;  /* 0x00000004ff057e24 */ /* 0x000fce000f8e00ff */
.L_x_9:
[----:B------:R-:W-:-:S06]  /*1ad0*/  IMAD R12, R0, 0x4, R1 ;  /* 0x00000004000c7824 */ /* 0x000fcc00078e0201 */
[----:B------:R-:W5:Y:S01]  /*1ae0*/  LDL R12, [R12+0x4] ;  /* 0x000004000c0c7983 */ /* 0x000f620000100800 */
[----:B------:R-:W-:-:S05]  /*1af0*/  UMOV UR4, URZ ;  /* 0x000000ff00047c82 */ /* 0x000fca0008000000 */
.L_x_8:
        /* <DEDUP_REMOVED lines=177> */
[----:B------:R0:W-:Y:S04]  /*2610*/  STL.64 [R1+0x8], R6 ;  /* 0x0000080601007387 */ /* 0x0001e80000100a00 */
[----:B------:R0:W-:Y:S04]  /*2620*/  STL [R1+0x4], R3 ;  /* 0x0000040301007387 */ /* 0x0001e80000100800 */
[----:B------:R0:W-:Y:S02]  /*2630*/  STL.64 [R1+0x10], R4 ;  /* 0x0000100401007387 */ /* 0x0001e40000100a00 */
.L_x_3:
[----:B------:R-:W-:Y:S05]  /*2640*/  BSYNC.RECONVERGENT B1 ;  /* 0x0000000000017941 */ /* 0x000fea0003800200 */
.L_x_2:
[C---:B------:R-:W-:Y:S01]  /*2650*/  ISETP.GT.U32.AND P0, PT, R2.reuse, 0x3, PT ;  /* 0x000000030200780c */ /* 0x040fe20003f04070 */
[----:B------:R-:W-:Y:S01]  /*2660*/  VIADD R11, R11, 0x1 ;  /* 0x000000010b0b7836 */ /* 0x000fe20000000000 */
[--C-:B------:R-:W-:Y:S02]  /*2670*/  SHF.R.U64 R2, R2, 0x2, R13.reuse ;  /* 0x0000000202027819 */ /* 0x100fe4000000120d */
[----:B------:R-:W-:Y:S02]  /*2680*/  ISETP.GT.U32.AND.EX P0, PT, R13, RZ, PT, P0 ;  /* 0x000000ff0d00720c */ /* 0x000fe40003f04100 */
[----:B------:R-:W-:-:S11]  /*2690*/  SHF.R.U32.HI R13, RZ, 0x2, R13 ;  /* 0x00000002ff0d7819 */ /* 0x000fd6000001160d */
[----:B------:R-:W-:Y:S05]  /*26a0*/  @P0 BRA `(.L_x_10) ;  /* 0xffffffd800d40947 */ /* 0x000fea000383ffff */
.L_x_1:
[----:B------:R-:W-:Y:S05]  /*26b0*/  BSYNC.RECONVERGENT B0 ;  /* 0x0000000000007941 */ /* 0x000fea0003800200 */
.L_x_0:
[----:B------:R-:W1:Y:S01]  /*26c0*/  LDCU.64 UR4, c[0x0][0x390] ;  /* 0x00007200ff0477ac */ /* 0x000e620008000a00 */
[----:B0-----:R-:W0:Y:S01]  /*26d0*/  LDC R2, c[0x0][0x38c] ;  /* 0x0000e300ff027b82 */ /* 0x001e220000000800 */
[----:B------:R-:W-:Y:S01]  /*26e0*/  SHF.R.U32.HI R0, RZ, 0x2, R3 ;  /* 0x00000002ff007819 */ /* 0x000fe20000011603 */
[----:B------:R-:W-:-:S03]  /*26f0*/  IMAD.MOV.U32 R11, RZ, RZ, -0x266e14b1 ;  /* 0xd991eb4fff0b7424 */ /* 0x000fc600078e00ff */
[----:B------:R-:W-:Y:S01]  /*2700*/  LOP3.LUT R0, R0, R3, RZ, 0x3c, !PT ;  /* 0x0000000300007212 */ /* 0x000fe200078e3cff */
[----:B------:R-:W-:Y:S01]  /*2710*/  IMAD.SHL.U32 R3, R5, 0x10, RZ ;  /* 0x0000001005037824 */ /* 0x000fe200078e00ff */
[----:B-1----:R-:W1:Y:S01]  /*2720*/  F2I.U32.F64.TRUNC R9, UR4 ;  /* 0x0000000400097d11 */ /* 0x002e62000830d000 */
[----:B------:R-:W2:Y:S01]  /*2730*/  LDCU.64 UR4, c[0x0][0x380] ;  /* 0x00007000ff0477ac */ /* 0x000ea20008000a00 */
[C---:B0-----:R-:W-:Y:S02]  /*2740*/  ISETP.GT.AND P0, PT, R2.reuse, -0x1, PT ;  /* 0xffffffff0200780c */ /* 0x041fe40003f04270 */
[----:B------:R-:W-:Y:S01]  /*2750*/  LOP3.LUT R8, R2, 0xaad26b49, RZ, 0x3c, !PT ;  /* 0xaad26b4902087812 */ /* 0x000fe200078e3cff */
[----:B------:R-:W-:Y:S01]  /*2760*/  IMAD.SHL.U32 R2, R0, 0x2, RZ ;  /* 0x0000000200027824 */ /* 0x000fe200078e00ff */
[----:B------:R-:W-:-:S03]  /*2770*/  SEL R11, R11, 0x8bf16996, P0 ;  /* 0x8bf169960b0b7807 */ /* 0x000fc60000000000 */
[----:B------:R-:W-:Y:S01]  /*2780*/  IMAD R8, R8, 0x4182bed5, RZ ;  /* 0x4182bed508087824 */ /* 0x000fe200078e02ff */
[----:B-1----:R-:W0:Y:S01]  /*2790*/  I2F.U32.RP R4, R9 ;  /* 0x0000000900047306 */ /* 0x002e220000209000 */
[----:B------:R-:W-:Y:S01]  /*27a0*/  IMAD.MOV R13, RZ, RZ, -R9 ;  /* 0x000000ffff0d7224 */ /* 0x000fe200078e0a09 */
[----:B------:R-:W-:Y:S02]  /*27b0*/  LOP3.LUT R2, R0, R2, R3, 0x96, !PT ;  /* 0x0000000200027212 */ /* 0x000fe400078e9603 */
[----:B------:R-:W-:Y:S02]  /*27c0*/  IADD3 R11, PT, PT, R11, 0x64f0c9, R8 ;  /* 0x0064f0c90b0b7810 */ /* 0x000fe40007ffe008 */
[----:B------:R-:W-:Y:S02]  /*27d0*/  LOP3.LUT R2, R2, R5, RZ, 0x3c, !PT ;  /* 0x0000000502027212 */ /* 0x000fe400078e3cff */
[----:B------:R-:W-:Y:S02]  /*27e0*/  ISETP.NE.U32.AND P1, PT, R9, RZ, PT ;  /* 0x000000ff0900720c */ /* 0x000fe40003f25070 */
[----:B------:R-:W-:-:S02]  /*27f0*/  IADD3 R2, PT, PT, R11, 0x587c5, R2 ;  /* 0x000587c50b027810 */ /* 0x000fc40007ffe002 */
[----:B------:R-:W-:Y:S01]  /*2800*/  SHF.R.S32.HI R5, RZ, 0x1f, R10 ;  /* 0x0000001fff057819 */ /* 0x000fe2000001140a */
[----:B0-----:R-:W0:Y:S02]  /*2810*/  MUFU.RCP R4, R4 ;  /* 0x0000000400047308 */ /* 0x001e240000001000 */
[----:B0-----:R-:W-:-:S06]  /*2820*/  VIADD R6, R4, 0xffffffe ;  /* 0x0ffffffe04067836 */ /* 0x001fcc0000000000 */
[----:B------:R0:W1:Y:S02]  /*2830*/  F2I.FTZ.U32.TRUNC.NTZ R7, R6 ;  /* 0x0000000600077305 */ /* 0x000064000021f000 */
[----:B0-----:R-:W-:Y:S02]  /*2840*/  IMAD.MOV.U32 R6, RZ, RZ, RZ ;  /* 0x000000ffff067224 */ /* 0x001fe400078e00ff */
[----:B-1----:R-:W-:-:S04]  /*2850*/  IMAD R3, R13, R7, RZ ;  /* 0x000000070d037224 */ /* 0x002fc800078e02ff */
[----:B------:R-:W-:-:S06]  /*2860*/  IMAD.HI.U32 R7, R7, R3, R6 ;  /* 0x0000000307077227 */ /* 0x000fcc00078e0006 */
[----:B------:R-:W-:-:S04]  /*2870*/  IMAD.HI.U32 R7, R7, R2, RZ ;  /* 0x0000000207077227 */ /* 0x000fc800078e00ff */
[----:B------:R-:W-:-:S04]  /*2880*/  IMAD.MOV R7, RZ, RZ, -R7 ;  /* 0x000000ffff077224 */ /* 0x000fc800078e0a07 */
[----:B------:R-:W-:-:S05]  /*2890*/  IMAD R2, R9, R7, R2 ;  /* 0x0000000709027224 */ /* 0x000fca00078e0202 */
[----:B------:R-:W-:-:S13]  /*28a0*/  ISETP.GE.U32.AND P0, PT, R2, R9, PT ;  /* 0x000000090200720c */ /* 0x000fda0003f06070 */
[----:B------:R-:W-:-:S05]  /*28b0*/  @P0 IMAD.IADD R2, R2, 0x1, -R9 ;  /* 0x0000000102020824 */ /* 0x000fca00078e0a09 */
[----:B------:R-:W-:-:S13]  /*28c0*/  ISETP.GE.U32.AND P0, PT, R2, R9, PT ;  /* 0x000000090200720c */ /* 0x000fda0003f06070 */
[----:B------:R-:W-:Y:S01]  /*28d0*/  @P0 IMAD.IADD R2, R2, 0x1, -R9 ;  /* 0x0000000102020824 */ /* 0x000fe200078e0a09 */
[----:B------:R-:W-:Y:S02]  /*28e0*/  @!P1 LOP3.LUT R2, RZ, R9, RZ, 0x33, !PT ;  /* 0x00000009ff029212 */ /* 0x000fe400078e33ff */
[----:B--2---:R-:W-:-:S04]  /*28f0*/  LEA R4, P0, R10, UR4, 0x3 ;  /* 0x000000040a047c11 */ /* 0x004fc8000f8018ff */
[----:B------:R-:W0:Y:S01]  /*2900*/  I2F.F64.U32 R2, R2 ;  /* 0x0000000200027312 */ /* 0x000e220000201800 */
[----:B------:R-:W-:-:S05]  /*2910*/  LEA.HI.X R5, R10, UR5, R5, 0x3, P0 ;  /* 0x000000050a057c11 */ /* 0x000fca00080f1c05 */
[----:B0-----:R-:W-:Y:S01]  /*2920*/  STG.E.64 desc[UR6][R4.64], R2 ;  /* 0x0000000204007986 */ /* 0x001fe2000c101b06 */
[----:B------:R-:W-:Y:S05]  /*2930*/  EXIT ;  /* 0x000000000000794d */ /* 0x000fea0003800000 */
.L_x_11:
[----:B------:R-:W-:-:S00]  /*2940*/  BRA `(.L_x_11) ;  /* 0xfffffffc00fc7947 */ /* 0x000fc0000383ffff */
[----:B------:R-:W-:-:S00]  /*2950*/  NOP ;  /* 0x0000000000007918 */ /* 0x000fc00000000000 */
        /* <DEDUP_REMOVED lines=10> */
.L_x_36:


//--------------------- .text.generate_random_matrix_float --------------------------
	.section	.text.generate_random_matrix_float,"ax",@progbits
	.align	128
        .global         generate_random_matrix_float
        .type           generate_random_matrix_float,@function
        .size           generate_random_matrix_float,(.L_x_37 - generate_random_matrix_float)
        .other          generate_random_matrix_float,@"STO_CUDA_ENTRY STV_DEFAULT"
generate_random_matrix_float:
.text.generate_random_matrix_float:
        /* <DEDUP_REMOVED lines=32> */
.L_x_22:
        /* <DEDUP_REMOVED lines=11> */
.L_x_17:
[----:B------:R-:W-:-:S06]  /*02b0*/  IMAD R12, R0, 0x4, R1 ;  /* 0x00000004000c7824 */ /* 0x000fcc00078e0201 */
[----:B------:R-:W5:Y:S01]  /*02c0*/  LDL R12, [R12+0x4] ;  /* 0x000004000c0c7983 */ /* 0x000f620000100800 */
[----:B------:R-:W-:-:S05]  /*02d0*/  UMOV UR4, URZ ;  /* 0x000000ff00047c82 */ /* 0x000fca0008000000 */
.L_x_16:
        /* <DEDUP_REMOVED lines=190> */
.L_x_19:
[----:B------:R-:W-:-:S06]  /*0ec0*/  IMAD R12, R0, 0x4, R1 ;  /* 0x00000004000c7824 */ /* 0x000fcc00078e0201 */
[----:B------:R-:W5:Y:S01]  /*0ed0*/  LDL R12, [R12+0x4] ;  /* 0x000004000c0c7983 */ /* 0x000f620000100800 */
[----:B------:R-:W-:-:S05]  /*0ee0*/  UMOV UR4, URZ ;  /* 0x000000ff00047c82 */ /* 0x000fca0008000000 */
.L_x_18:
        /* <DEDUP_REMOVED lines=190> */
.L_x_21:
[----:B------:R-:W-:-:S06]  /*1ad0*/  IMAD R12, R0, 0x4, R1 ;  /* 0x00000004000c7824 */ /* 0x000fcc00078e0201 */
[----:B------:R-:W5:Y:S01]  /*1ae0*/  LDL R12, [R12+0x4] ;  /* 0x000004000c0c7983 */ /* 0x000f620000100800 */
[----:B------:R-:W-:-:S05]  /*1af0*/  UMOV UR4, URZ ;  /* 0x000000ff00047c82 */ /* 0x000fca0008000000 */
.L_x_20:
        /* <DEDUP_REMOVED lines=180> */
.L_x_15:
[----:B------:R-:W-:Y:S05]  /*2640*/  BSYNC.RECONVERGENT B1 ;  /* 0x0000000000017941 */ /* 0x000fea0003800200 */
.L_x_14:
[C---:B------:R-:W-:Y:S01]  /*2650*/  ISETP.GT.U32.AND P0, PT, R2.reuse, 0x3, PT ;  /* 0x000000030200780c */ /* 0x040fe20003f04070 */
[----:B------:R-:W-:Y:S01]  /*2660*/  VIADD R11, R11, 0x1 ;  /* 0x000000010b0b7836 */ /* 0x000fe20000000000 */
[--C-:B------:R-:W-:Y:S02]  /*2670*/  SHF.R.U64 R2, R2, 0x2, R13.reuse ;  /* 0x0000000202027819 */ /* 0x100fe4000000120d */
[----:B------:R-:W-:Y:S02]  /*2680*/  ISETP.GT.U32.AND.EX P0, PT, R13, RZ, PT, P0 ;  /* 0x000000ff0d00720c */ /* 0x000fe40003f04100 */
[----:B------:R-:W-:-:S11]  /*2690*/  SHF.R.U32.HI R13, RZ, 0x2, R13 ;  /* 0x00000002ff0d7819 */ /* 0x000fd6000001160d */
[----:B------:R-:W-:Y:S05]  /*26a0*/  @P0 BRA `(.L_x_22) ;  /* 0xffffffd800d40947 */ /* 0x000fea000383ffff */
.L_x_13:
[----:B------:R-:W-:Y:S05]  /*26b0*/  BSYNC.RECONVERGENT B0 ;  /* 0x0000000000007941 */ /* 0x000fea0003800200 */
.L_x_12:
[----:B------:R-:W1:Y:S01]  /*26c0*/  LDCU UR4, c[0x0][0x390] ;  /* 0x00007200ff0477ac */ /* 0x000e620008000800 */
[----:B0-----:R-:W0:Y:S01]  /*26d0*/  LDC R4, c[0x0][0x38c] ;  /* 0x0000e300ff047b82 */ /* 0x001e220000000800 */
[----:B------:R-:W-:Y:S01]  /*26e0*/  SHF.R.U32.HI R2, RZ, 0x2, R3 ;  /* 0x00000002ff027819 */ /* 0x000fe20000011603 */
[----:B------:R-:W-:-:S03]  /*26f0*/  IMAD.MOV.U32 R11, RZ, RZ, -0x266e14b1 ;  /* 0xd991eb4fff0b7424 */ /* 0x000fc600078e00ff */
[----:B------:R-:W-:Y:S01]  /*2700*/  LOP3.LUT R2, R2, R3, RZ, 0x3c, !PT ;  /* 0x0000000302027212 */ /* 0x000fe200078e3cff */
[----:B------:R-:W-:Y:S01]  /*2710*/  IMAD.SHL.U32 R3, R5, 0x10, RZ ;  /* 0x0000001005037824 */ /* 0x000fe200078e00ff */
[----:B-1----:R-:W1:Y:S01]  /*2720*/  F2I.U32.TRUNC.NTZ R0, UR4 ;  /* 0x0000000400007d05 */ /* 0x002e62000820f000 */
[----:B------:R-:W2:Y:S01]  /*2730*/  LDCU.64 UR4, c[0x0][0x380] ;  /* 0x00007000ff0477ac */ /* 0x000ea20008000a00 */
[C---:B0-----:R-:W-:Y:S02]  /*2740*/  ISETP.GT.AND P0, PT, R4.reuse, -0x1, PT ;  /* 0xffffffff0400780c */ /* 0x041fe40003f04270 */
[----:B------:R-:W-:Y:S01]  /*2750*/  LOP3.LUT R9, R4, 0xaad26b49, RZ, 0x3c, !PT ;  /* 0xaad26b4904097812 */ /* 0x000fe200078e3cff */
[----:B------:R-:W-:-:S04]  /*2760*/  IMAD.SHL.U32 R4, R2, 0x2, RZ ;  /* 0x0000000202047824 */ /* 0x000fc800078e00ff */
[----:B------:R-:W-:Y:S01]  /*2770*/  IMAD R9, R9, 0x4182bed5, RZ ;  /* 0x4182bed509097824 */ /* 0x000fe200078e02ff */
[----:B-1----:R-:W0:Y:S01]  /*2780*/  I2F.U32.RP R8, R0 ;  /* 0x0000000000087306 */ /* 0x002e220000209000 */
[----:B------:R-:W-:Y:S01]  /*2790*/  IMAD.MOV R12, RZ, RZ, -R0 ;  /* 0x000000ffff0c7224 */ /* 0x000fe200078e0a00 */
[----:B------:R-:W-:Y:S02]  /*27a0*/  LOP3.LUT R4, R2, R4, R3, 0x96, !PT ;  /* 0x0000000402047212 */ /* 0x000fe400078e9603 */
[----:B------:R-:W-:Y:S02]  /*27b0*/  ISETP.NE.U32.AND P1, PT, R0, RZ, PT ;  /* 0x000000ff0000720c */ /* 0x000fe40003f25070 */
[----:B------:R-:W-:Y:S02]  /*27c0*/  LOP3.LUT R4, R4, R5, RZ, 0x3c, !PT ;  /* 0x0000000504047212 */ /* 0x000fe400078e3cff */
[----:B0-----:R-:W0:Y:S02]  /*27d0*/  MUFU.RCP R8, R8 ;  /* 0x0000000800087308 */ /* 0x001e240000001000 */
[----:B0-----:R-:W-:Y:S01]  /*27e0*/  VIADD R6, R8, 0xffffffe ;  /* 0x0ffffffe08067836 */ /* 0x001fe20000000000 */
[----:B------:R-:W-:Y:S01]  /*27f0*/  SEL R8, R11, 0x8bf16996, P0 ;  /* 0x8bf169960b087807 */ /* 0x000fe20000000000 */
[----:B------:R-:W-:-:S04]  /*2800*/  IMAD.MOV.U32 R11, RZ, RZ, R12 ;  /* 0x000000ffff0b7224 */ /* 0x000fc800078e000c */
[----:B------:R0:W1:Y:S01]  /*2810*/  F2I.FTZ.U32.TRUNC.NTZ R7, R6 ;  /* 0x0000000600077305 */ /* 0x000062000021f000 */
[----:B------:R-:W-:Y:S01]  /*2820*/  IADD3 R9, PT, PT, R8, 0x64f0c9, R9 ;  /* 0x0064f0c908097810 */ /* 0x000fe20007ffe009 */
[----:B0-----:R-:W-:Y:S02]  /*2830*/  IMAD.MOV.U32 R6, RZ, RZ, RZ ;  /* 0x000000ffff067224 */ /* 0x001fe400078e00ff */
[----:B-1----:R-:W-:-:S04]  /*2840*/  IMAD R3, R11, R7, RZ ;  /* 0x000000070b037224 */ /* 0x002fc800078e02ff */
[----:B------:R-:W-:Y:S01]  /*2850*/  IMAD.HI.U32 R6, R7, R3, R6 ;  /* 0x0000000307067227 */ /* 0x000fe200078e0006 */
[----:B------:R-:W-:-:S05]  /*2860*/  IADD3 R3, PT, PT, R9, 0x587c5, R4 ;  /* 0x000587c509037810 */ /* 0x000fca0007ffe004 */
[----:B------:R-:W-:-:S04]  /*2870*/  IMAD.HI.U32 R6, R6, R3, RZ ;  /* 0x0000000306067227 */ /* 0x000fc800078e00ff */
[----:B------:R-:W-:-:S04]  /*2880*/  IMAD.MOV R6, RZ, RZ, -R6 ;  /* 0x000000ffff067224 */ /* 0x000fc800078e0a06 */
[----:B------:R-:W-:Y:S01]  /*2890*/  IMAD R5, R0, R6, R3 ;  /* 0x0000000600057224 */ /* 0x000fe200078e0203 */
[----:B------:R-:W-:-:S04]  /*28a0*/  SHF.R.S32.HI R3, RZ, 0x1f, R10 ;  /* 0x0000001fff037819 */ /* 0x000fc8000001140a */
[----:B------:R-:W-:-:S13]  /*28b0*/  ISETP.GE.U32.AND P0, PT, R5, R0, PT ;  /* 0x000000000500720c */ /* 0x000fda0003f06070 */
[----:B------:R-:W-:-:S05]  /*28c0*/  @P0 IMAD.IADD R5, R5, 0x1, -R0 ;  /* 0x0000000105050824 */ /* 0x000fca00078e0a00 */
[----:B------:R-:W-:-:S13]  /*28d0*/  ISETP.GE.U32.AND P0, PT, R5, R0, PT ;  /* 0x000000000500720c */ /* 0x000fda0003f06070 */
[----:B------:R-:W-:Y:S01]  /*28e0*/  @P0 IMAD.IADD R5, R5, 0x1, -R0 ;  /* 0x0000000105050824 */ /* 0x000fe200078e0a00 */
[C---:B--2---:R-:W-:Y:S02]  /*28f0*/  LEA R2, P0, R10.reuse, UR4, 0x2 ;  /* 0x000000040a027c11 */ /* 0x044fe4000f8010ff */
[----:B------:R-:W-:Y:S02]  /*2900*/  @!P1 LOP3.LUT R5, RZ, R0, RZ, 0x33, !PT ;  /* 0x00000000ff059212 */ /* 0x000fe400078e33ff */
[----:B------:R-:W-:Y:S02]  /*2910*/  LEA.HI.X R3, R10, UR5, R3, 0x2, P0 ;  /* 0x000000050a037c11 */ /* 0x000fe400080f1403 */
[----:B------:R-:W-:-:S05]  /*2920*/  I2FP.F32.U32 R5, R5 ;  /* 0x0000000500057245 */ /* 0x000fca0000201000 */
[----:B------:R-:W-:Y:S01]  /*2930*/  STG.E desc[UR6][R2.64], R5 ;  /* 0x0000000502007986 */ /* 0x000fe2000c101906 */
[----:B------:R-:W-:Y:S05]  /*2940*/  EXIT ;  /* 0x000000000000794d */ /* 0x000fea0003800000 */
.L_x_23:
        /* <DEDUP_REMOVED lines=11> */
.L_x_37:


//--------------------- .text.generate_random_matrix --------------------------
	.section	.text.generate_random_matrix,"ax",@progbits
	.align	128
        .global         generate_random_matrix
        .type           generate_random_matrix,@function
        .size           generate_random_matrix,(.L_x_38 - generate_random_matrix)
        .other          generate_random_matrix,@"STO_CUDA_ENTRY STV_DEFAULT"
generate_random_matrix:
.text.generate_random_matrix:
        /* <DEDUP_REMOVED lines=32> */
.L_x_34:
        /* <DEDUP_REMOVED lines=11> */
.L_x_29:
[----:B------:R-:W-:-:S06]  /*02b0*/  IMAD R12, R0, 0x4, R1 ;  /* 0x00000004000c7824 */ /* 0x000fcc00078e0201 */
[----:B------:R-:W5:Y:S01]  /*02c0*/  LDL R12, [R12+0x4] ;  /* 0x000004000c0c7983 */ /* 0x000f620000100800 */
[----:B------:R-:W-:-:S05]  /*02d0*/  UMOV UR4, URZ ;  /* 0x000000ff00047c82 */ /* 0x000fca0008000000 */
.L_x_28:
        /* <DEDUP_REMOVED lines=190> */
.L_x_31:
[----:B------:R-:W-:-:S06]  /*0ec0*/  IMAD R12, R0, 0x4, R1 ;  /* 0x00000004000c7824 */ /* 0x000fcc00078e0201 */
[----:B------:R-:W5:Y:S01]  /*0ed0*/  LDL R12, [R12+0x4] ;  /* 0x000004000c0c7983 */ /* 0x000f620000100800 */
[----:B------:R-:W-:-:S05]  /*0ee0*/  UMOV UR4, URZ ;  /* 0x000000ff00047c82 */ /* 0x000fca0008000000 */
.L_x_30:
        /* <DEDUP_REMOVED lines=190> */
.L_x_33:
[----:B------:R-:W-:-:S06]  /*1ad0*/  IMAD R12, R0, 0x4, R1 ;  /* 0x00000004000c7824 */ /* 0x000fcc00078e0201 */
[----:B------:R-:W5:Y:S01]  /*1ae0*/  LDL R12, [R12+0x4] ;  /* 0x000004000c0c7983 */ /* 0x000f620000100800 */
[----:B------:R-:W-:-:S05]  /*1af0*/  UMOV UR4, URZ ;  /* 0x000000ff00047c82 */ /* 0x000fca0008000000 */
.L_x_32:
        /* <DEDUP_REMOVED lines=180> */
.L_x_27:
[----:B------:R-:W-:Y:S05]  /*2640*/  BSYNC.RECONVERGENT B1 ;  /* 0x0000000000017941 */ /* 0x000fea0003800200 */
.L_x_26:
[C---:B------:R-:W-:Y:S01]  /*2650*/  ISETP.GT.U32.AND P0, PT, R2.reuse, 0x3, PT ;  /* 0x000000030200780c */ /* 0x040fe20003f04070 */
[----:B------:R-:W-:Y:S01]  /*2660*/  VIADD R11, R11, 0x1 ;  /* 0x000000010b0b7836 */ /* 0x000fe20000000000 */
[--C-:B------:R-:W-:Y:S02]  /*2670*/  SHF.R.U64 R2, R2, 0x2, R13.reuse ;  /* 0x0000000202027819 */ /* 0x100fe4000000120d */
[----:B------:R-:W-:Y:S02]  /*2680*/  ISETP.GT.U32.AND.EX P0, PT, R13, RZ, PT, P0 ;  /* 0x000000ff0d00720c */ /* 0x000fe40003f04100 */
[----:B------:R-:W-:-:S11]  /*2690*/  SHF.R.U32.HI R13, RZ, 0x2, R13 ;  /* 0x00000002ff0d7819 */ /* 0x000fd6000001160d */
[----:B------:R-:W-:Y:S05]  /*26a0*/  @P0 BRA `(.L_x_34) ;  /* 0xffffffd800d40947 */ /* 0x000fea000383ffff */
.L_x_25:
[----:B------:R-:W-:Y:S05]  /*26b0*/  BSYNC.RECONVERGENT B0 ;  /* 0x0000000000007941 */ /* 0x000fea0003800200 */
.L_x_24:
[----:B------:R-:W1:Y:S01]  /*26c0*/  LDCU UR4, c[0x0][0x390] ;  /* 0x00007200ff0477ac */ /* 0x000e620008000800 */
[----:B0-----:R-:W0:Y:S01]  /*26d0*/  LDC R4, c[0x0][0x38c] ;  /* 0x0000e300ff047b82 */ /* 0x001e220000000800 */
[----:B------:R-:W-:Y:S01]  /*26e0*/  SHF.R.U32.HI R0, RZ, 0x2, R3 ;  /* 0x00000002ff007819 */ /* 0x000fe20000011603 */
[----:B------:R-:W-:Y:S01]  /*26f0*/  IMAD.MOV.U32 R8, RZ, RZ, -0x266e14b1 ;  /* 0xd991eb4fff087424 */ /* 0x000fe200078e00ff */
[----:B------:R-:W2:Y:S02]  /*2700*/  LDCU.64 UR8, c[0x0][0x380] ;  /* 0x00007000ff0877ac */ /* 0x000ea40008000a00 */
[----:B------:R-:W-:Y:S01]  /*2710*/  LOP3.LUT R0, R0, R3, RZ, 0x3c, !PT ;  /* 0x0000000300007212 */ /* 0x000fe200078e3cff */
[----:B------:R-:W-:Y:S01]  /*2720*/  IMAD.SHL.U32 R3, R5, 0x10, RZ ;  /* 0x0000001005037824 */ /* 0x000fe200078e00ff */
[----:B-1----:R-:W1:Y:S01]  /*2730*/  I2F.U32.RP R2, UR4 ;  /* 0x0000000400027d06 */ /* 0x002e620008209000 */
[----:B------:R-:W-:Y:S02]  /*2740*/  ISETP.NE.U32.AND P1, PT, RZ, UR4, PT ;  /* 0x00000004ff007c0c */ /* 0x000fe4000bf25070 */
[----:B0-----:R-:W-:-:S02]  /*2750*/  ISETP.GT.AND P0, PT, R4, -0x1, PT ;  /* 0xffffffff0400780c */ /* 0x001fc40003f04270 */
[----:B------:R-:W-:Y:S02]  /*2760*/  LOP3.LUT R4, R4, 0xaad26b49, RZ, 0x3c, !PT ;  /* 0xaad26b4904047812 */ /* 0x000fe400078e3cff */
[----:B------:R-:W-:-:S03]  /*2770*/  SEL R9, R8, 0x8bf16996, P0 ;  /* 0x8bf1699608097807 */ /* 0x000fc60000000000 */
[----:B------:R-:W-:Y:S01]  /*2780*/  IMAD R4, R4, 0x4182bed5, RZ ;  /* 0x4182bed504047824 */ /* 0x000fe200078e02ff */
[----:B-1----:R-:W0:Y:S04]  /*2790*/  MUFU.RCP R2, R2 ;  /* 0x0000000200027308 */ /* 0x002e280000001000 */
[----:B------:R-:W-:Y:S01]  /*27a0*/  IADD3 R9, PT, PT, R9, 0x64f0c9, R4 ;  /* 0x0064f0c909097810 */ /* 0x000fe20007ffe004 */
[----:B0-----:R-:W-:Y:S02]  /*27b0*/  VIADD R6, R2, 0xffffffe ;  /* 0x0ffffffe02067836 */ /* 0x001fe40000000000 */
[C---:B------:R-:W-:Y:S02]  /*27c0*/  IMAD.SHL.U32 R2, R0.reuse, 0x2, RZ ;  /* 0x0000000200027824 */ /* 0x040fe400078e00ff */
[----:B------:R-:W0:Y:S03]  /*27d0*/  F2I.FTZ.U32.TRUNC.NTZ R7, R6 ;  /* 0x0000000600077305 */ /* 0x000e26000021f000 */
[----:B------:R-:W-:-:S04]  /*27e0*/  LOP3.LUT R2, R0, R2, R3, 0x96, !PT ;  /* 0x0000000200027212 */ /* 0x000fc800078e9603 */
[----:B------:R-:W-:-:S04]  /*27f0*/  LOP3.LUT R2, R2, R5, RZ, 0x3c, !PT ;  /* 0x0000000502027212 */ /* 0x000fc800078e3cff */
[----:B------:R-:W-:Y:S01]  /*2800*/  IADD3 R2, PT, PT, R9, 0x587c5, R2 ;  /* 0x000587c509027810 */ /* 0x000fe20007ffe002 */
[----:B0-----:R-:W-:-:S04]  /*2810*/  IMAD.MOV R6, RZ, RZ, -R7 ;  /* 0x000000ffff067224 */ /* 0x001fc800078e0a07 */
[----:B------:R-:W-:Y:S02]  /*2820*/  IMAD R3, R6, UR4, RZ ;  /* 0x0000000406037c24 */ /* 0x000fe4000f8e02ff */
[----:B------:R-:W-:-:S04]  /*2830*/  IMAD.MOV.U32 R6, RZ, RZ, RZ ;  /* 0x000000ffff067224 */ /* 0x000fc800078e00ff */
[----:B------:R-:W-:Y:S01]  /*2840*/  IMAD.HI.U32 R7, R7, R3, R6 ;  /* 0x0000000307077227 */ /* 0x000fe200078e0006 */
[----:B------:R-:W-:-:S05]  /*2850*/  SHF.R.S32.HI R3, RZ, 0x1f, R10 ;  /* 0x0000001fff037819 */ /* 0x000fca000001140a */
[----:B------:R-:W-:-:S04]  /*2860*/  IMAD.HI.U32 R7, R7, R2, RZ ;  /* 0x0000000207077227 */ /* 0x000fc800078e00ff */
[----:B------:R-:W-:-:S04]  /*2870*/  IMAD.MOV R7, RZ, RZ, -R7 ;  /* 0x000000ffff077224 */ /* 0x000fc800078e0a07 */
[----:B------:R-:W-:Y:S01]  /*2880*/  IMAD R5, R7, UR4, R2 ;  /* 0x0000000407057c24 */ /* 0x000fe2000f8e0202 */
[----:B--2---:R-:W-:-:S04]  /*2890*/  LEA R2, P2, R10, UR8, 0x2 ;  /* 0x000000080a027c11 */ /* 0x004fc8000f8410ff */
[----:B------:R-:W-:Y:S02]  /*28a0*/  ISETP.GE.U32.AND P0, PT, R5, UR4, PT ;  /* 0x0000000405007c0c */ /* 0x000fe4000bf06070 */
[----:B------:R-:W-:-:S11]  /*28b0*/  LEA.HI.X R3, R10, UR9, R3, 0x2, P2 ;  /* 0x000000090a037c11 */ /* 0x000fd600090f1403 */
[----:B------:R-:W-:-:S05]  /*28c0*/  @P0 VIADD R5, R5, -UR4 ;  /* 0x8000000405050c36 */ /* 0x000fca0008000000 */
[----:B------:R-:W-:-:S13]  /*28d0*/  ISETP.GE.U32.AND P0, PT, R5, UR4, PT ;  /* 0x0000000405007c0c */ /* 0x000fda000bf06070 */
[----:B------:R-:W-:Y:S01]  /*28e0*/  @P0 VIADD R5, R5, -UR4 ;  /* 0x8000000405050c36 */ /* 0x000fe20008000000 */
[----:B------:R-:W-:-:S05]  /*28f0*/  @!P1 LOP3.LUT R5, RZ, UR4, RZ, 0x33, !PT ;  /* 0x00000004ff059c12 */ /* 0x000fca000f8e33ff */
[----:B------:R-:W-:Y:S01]  /*2900*/  STG.E desc[UR6][R2.64], R5 ;  /* 0x0000000502007986 */ /* 0x000fe2000c101906 */
[----:B------:R-:W-:Y:S05]  /*2910*/  EXIT ;  /* 0x000000000000794d */ /* 0x000fea0003800000 */
.L_x_35:
        /* <DEDUP_REMOVED lines=14> */
.L_x_38:


//--------------------- .nv.global.init           --------------------------
	.section	.nv.global.init,"aw",@progbits
	.align	4
.nv.global.init:
	.type		mrg32k3aM1SubSeq,@object
	.size		mrg32k3aM1SubSeq,(mrg32k3aM2SubSeq - mrg32k3aM1SubSeq)
mrg32k3aM1SubSeq:
        /*0000*/ 	.byte	0x0b, 0xcc, 0xee, 0x04, 0x73, 0x29, 0x8b, 0x6f, 0xf6, 0x53, 0x03, 0xf6, 0x23, 0xf6, 0xea, 0xda
        /* <DEDUP_REMOVED lines=125> */
	.type		mrg32k3aM2SubSeq,@object
	.size		mrg32k3aM2SubSeq,(mrg32k3aM1 - mrg32k3aM2SubSeq)
mrg32k3aM2SubSeq:
        /* <DEDUP_REMOVED lines=126> */
	.type		mrg32k3aM1,@object
	.size		mrg32k3aM1,(mrg32k3aM1Seq - mrg32k3aM1)
mrg32k3aM1:
        /* <DEDUP_REMOVED lines=144> */
	.type		mrg32k3aM1Seq,@object
	.size		mrg32k3aM1Seq,(mrg32k3aM2 - mrg32k3aM1Seq)
mrg32k3aM1Seq:
        /* <DEDUP_REMOVED lines=144> */
	.type		mrg32k3aM2,@object
	.size		mrg32k3aM2,(mrg32k3aM2Seq - mrg32k3aM2)
mrg32k3aM2:
        /* <DEDUP_REMOVED lines=144> */
	.type		mrg32k3aM2Seq,@object
	.size		mrg32k3aM2Seq,(precalc_xorwow_matrix - mrg32k3aM2Seq)
mrg32k3aM2Seq:
        /* <DEDUP_REMOVED lines=144> */
	.type		precalc_xorwow_matrix,@object
	.size		precalc_xorwow_matrix,(precalc_xorwow_offset_matrix - precalc_xorwow_matrix)
precalc_xorwow_matrix:
        /* <DEDUP_REMOVED lines=6400> */
	.type		precalc_xorwow_offset_matrix,@object
	.size		precalc_xorwow_offset_matrix,(.L_1 - precalc_xorwow_offset_matrix)
precalc_xorwow_offset_matrix:
        /* <DEDUP_REMOVED lines=6400> */
.L_1:


//--------------------- .nv.shared.reserved.0     --------------------------
	.section	.nv.shared.reserved.0,"aw",@nobits
	.weak		__nv_reservedSMEM_offset_0_alias
	.size		__nv_reservedSMEM_offset_0_alias, 0, 64
	.other		__nv_reservedSMEM_offset_0_alias,@"STO_CUDA_RESERVED_SHARED STV_DEFAULT"
__nv_reservedSMEM_offset_0_alias:
	.zero		0
	.zero		64


//--------------------- .nv.constant0.generate_random_matrix_double --------------------------
	.section	.nv.constant0.generate_random_matrix_double,"a",@progbits
	.sectionflags	@""
	.align	4
.nv.constant0.generate_random_matrix_double:
	.zero		920


//--------------------- .nv.constant0.generate_random_matrix_float --------------------------
	.section	.nv.constant0.generate_random_matrix_float,"a",@progbits
	.sectionflags	@""
	.align	4
.nv.constant0.generate_random_matrix_float:
	.zero		916


//--------------------- .nv.constant0.generate_random_matrix --------------------------
	.section	.nv.constant0.generate_random_matrix,"a",@progbits
	.sectionflags	@""
	.align	4
.nv.constant0.generate_random_matrix:
	.zero		916


//--------------------- SYMBOLS --------------------------

	.type		.nv.reservedSmem.offset0,@object
	.size		.nv.reservedSmem.offset0,0x4
